// auto-generated by cutlass_sweep.gemm — config: {"arch": "sm_90", "cluster_m": 1, "cluster_n": 1, "dtype": "bf16", "dtype_b": "bf16", "layout": "nt", "stages": 7, "tile_k": 32, "tile_m": 256, "tile_n": 128}
#include "cutlass/cutlass.h"
#include "cutlass/gemm/collective/collective_builder.hpp"
#include "cutlass/gemm/device/gemm_universal_adapter.h"
#include "cutlass/gemm/kernel/gemm_universal.hpp"
#include "cutlass/epilogue/collective/collective_builder.hpp"

using ElemA = cutlass::bfloat16_t;
using ElemB = cutlass::bfloat16_t;
using ElemCD = cutlass::bfloat16_t;
using Acc  = float;
using TileShape    = cute::Shape<cute::_256, cute::_128, cute::_32>;
using ClusterShape = cute::Shape<cute::_1, cute::_1, cute::_1>;

using CollectiveEpilogue = typename cutlass::epilogue::collective::CollectiveBuilder<
    cutlass::arch::Sm90, cutlass::arch::OpClassTensorOp,
    TileShape, ClusterShape,
    cutlass::epilogue::collective::EpilogueTileAuto,
    Acc, Acc,
    ElemCD, cutlass::layout::RowMajor, 128 / cutlass::sizeof_bits<ElemCD>::value,
    ElemCD, cutlass::layout::RowMajor, 128 / cutlass::sizeof_bits<ElemCD>::value,
    cutlass::epilogue::collective::EpilogueScheduleAuto
  >::CollectiveOp;

using CollectiveMainloop = typename cutlass::gemm::collective::CollectiveBuilder<
    cutlass::arch::Sm90, cutlass::arch::OpClassTensorOp,
    ElemA, cutlass::layout::RowMajor, 128 / cutlass::sizeof_bits<ElemA>::value,
    ElemB, cutlass::layout::ColumnMajor, 128 / cutlass::sizeof_bits<ElemB>::value,
    Acc,
    TileShape, ClusterShape,
    cutlass::gemm::collective::StageCount<7>,
    cutlass::gemm::collective::KernelScheduleAuto
  >::CollectiveOp;

using GemmKernel = cutlass::gemm::kernel::GemmUniversal<
    cute::Shape<int,int,int,int>,
    CollectiveMainloop,
    CollectiveEpilogue
>;
using Gemm = cutlass::gemm::device::GemmUniversalAdapter<GemmKernel>;

// Force the device kernel symbol into the cubin without needing a host main.
auto* _anchor = &cutlass::device_kernel<GemmKernel>;


// ===== COMPILED SASS (sm_90a) =====

	.target	sm_90a

	.elftype	@"ET_EXEC"


//--------------------- .note.nv.tkinfo           --------------------------
	.section	.note.nv.tkinfo,"",@"SHT_NOTE"
	.sectionflags	@"SHF_NOTE_NV_TKINFO"
	.tkinfo
        /*0018*/ 	.word	0x00000002
        /*0030*/ 	.string	""
        /*0030*/ 	.string	"ptxas"
        /*0030*/ 	.string	"Cuda compilation tools, release 13.0, V13.0.88"
        /*0030*/ 	.string	"Build cuda_13.0.r13.0/compiler.36424714_0"
        /*0030*/ 	.string	"-arch sm_90a -m 64 "



//--------------------- .note.nv.cuinfo           --------------------------
	.section	.note.nv.cuinfo,"",@"SHT_NOTE"
	.sectionflags	@"SHF_NOTE_NV_CUINFO"
        /*0018*/ 	.short	0x0002
        /*001a*/ 	.short	0x005a
        /*001c*/ 	.short	0x0082
	.zero		2


//--------------------- .nv.info                  --------------------------
	.section	.nv.info,"",@"SHT_CUDA_INFO"
	.align	4


	//----- nvinfo : EIATTR_REGCOUNT
	.align		4
        /*0000*/ 	.byte	0x04, 0x2f
        /*0002*/ 	.short	(.L_15 - .L_14)
	.align		4
.L_14:
        /*0004*/ 	.word	index@(_ZN7cutlass13device_kernelINS_4gemm6kernel13GemmUniversalIN4cute5tupleIJiiiiEEENS1_10collective13CollectiveMmaINS1_34MainloopSm90TmaGmmaWarpSpecializedILi7ENS5_IJNS4_1CILi1EEESB_SB_EEENS1_35KernelTmaWarpSpecializedCooperativeEEENS5_IJNSA_ILi256EEENSA_ILi128EEENSA_ILi32EEEEEENS_10bfloat16_tENS5_IJlSB_lEEESJ_SK_NS4_8TiledMMAINS4_8MMA_AtomIJNS4_4SM904GMMA28MMA_64x128x16_F32BF16BF16_SSILNSO_5MajorE0ELSQ_0ELNSO_7ScaleInE1ELSR_1EEEEEENS4_6LayoutINS5_IJNSA_ILi2EEESB_SB_EEENS5_IJSB_NSA_ILi0EEESX_EEEEENS5_IJNS4_10UnderscoreES10_S10_EEEEENS4_13SM90_TMA_LOADENS4_14ComposedLayoutINS4_7SwizzleILi2ELi4ELi3EEENS4_18smem_ptr_flag_bitsILi16EEENSU_INS5_IJNSA_ILi8EEESH_EEENS5_IJSH_SB_EEEEEEEvNS4_8identityES13_S1D_vS1E_EENS_8epilogue10collective6detail29Sm90TmaWarpSpecializedAdapterINS1H_15DefaultEpilogueISJ_SK_SK_NS1G_6thread17LinearCombinationISJ_Li1EffLNS1L_9ScaleType4KindE0ELNS_15FloatRoundStyleE2ESJ_EENS1_15EpilogueDefaultEEEEEvvEEEEvNT_6ParamsE)
        /*0008*/ 	.word	0x000000a8


	//----- nvinfo : EIATTR_FRAME_SIZE
	.align		4
.L_15:
        /*000c*/ 	.byte	0x04, 0x11
        /*000e*/ 	.short	(.L_17 - .L_16)
	.align		4
.L_16:
        /*0010*/ 	.word	index@(_ZN7cutlass13device_kernelINS_4gemm6kernel13GemmUniversalIN4cute5tupleIJiiiiEEENS1_10collective13CollectiveMmaINS1_34MainloopSm90TmaGmmaWarpSpecializedILi7ENS5_IJNS4_1CILi1EEESB_SB_EEENS1_35KernelTmaWarpSpecializedCooperativeEEENS5_IJNSA_ILi256EEENSA_ILi128EEENSA_ILi32EEEEEENS_10bfloat16_tENS5_IJlSB_lEEESJ_SK_NS4_8TiledMMAINS4_8MMA_AtomIJNS4_4SM904GMMA28MMA_64x128x16_F32BF16BF16_SSILNSO_5MajorE0ELSQ_0ELNSO_7ScaleInE1ELSR_1EEEEEENS4_6LayoutINS5_IJNSA_ILi2EEESB_SB_EEENS5_IJSB_NSA_ILi0EEESX_EEEEENS5_IJNS4_10UnderscoreES10_S10_EEEEENS4_13SM90_TMA_LOADENS4_14ComposedLayoutINS4_7SwizzleILi2ELi4ELi3EEENS4_18smem_ptr_flag_bitsILi16EEENSU_INS5_IJNSA_ILi8EEESH_EEENS5_IJSH_SB_EEEEEEEvNS4_8identityES13_S1D_vS1E_EENS_8epilogue10collective6detail29Sm90TmaWarpSpecializedAdapterINS1H_15DefaultEpilogueISJ_SK_SK_NS1G_6thread17LinearCombinationISJ_Li1EffLNS1L_9ScaleType4KindE0ELNS_15FloatRoundStyleE2ESJ_EENS1_15EpilogueDefaultEEEEEvvEEEEvNT_6ParamsE)
        /*0014*/ 	.word	0x00000000


	//----- nvinfo : EIATTR_MIN_STACK_SIZE
	.align		4
.L_17:
        /*0018*/ 	.byte	0x04, 0x12
        /*001a*/ 	.short	(.L_19 - .L_18)
	.align		4
.L_18:
        /*001c*/ 	.word	index@(_ZN7cutlass13device_kernelINS_4gemm6kernel13GemmUniversalIN4cute5tupleIJiiiiEEENS1_10collective13CollectiveMmaINS1_34MainloopSm90TmaGmmaWarpSpecializedILi7ENS5_IJNS4_1CILi1EEESB_SB_EEENS1_35KernelTmaWarpSpecializedCooperativeEEENS5_IJNSA_ILi256EEENSA_ILi128EEENSA_ILi32EEEEEENS_10bfloat16_tENS5_IJlSB_lEEESJ_SK_NS4_8TiledMMAINS4_8MMA_AtomIJNS4_4SM904GMMA28MMA_64x128x16_F32BF16BF16_SSILNSO_5MajorE0ELSQ_0ELNSO_7ScaleInE1ELSR_1EEEEEENS4_6LayoutINS5_IJNSA_ILi2EEESB_SB_EEENS5_IJSB_NSA_ILi0EEESX_EEEEENS5_IJNS4_10UnderscoreES10_S10_EEEEENS4_13SM90_TMA_LOADENS4_14ComposedLayoutINS4_7SwizzleILi2ELi4ELi3EEENS4_18smem_ptr_flag_bitsILi16EEENSU_INS5_IJNSA_ILi8EEESH_EEENS5_IJSH_SB_EEEEEEEvNS4_8identityES13_S1D_vS1E_EENS_8epilogue10collective6detail29Sm90TmaWarpSpecializedAdapterINS1H_15DefaultEpilogueISJ_SK_SK_NS1G_6thread17LinearCombinationISJ_Li1EffLNS1L_9ScaleType4KindE0ELNS_15FloatRoundStyleE2ESJ_EENS1_15EpilogueDefaultEEEEEvvEEEEvNT_6ParamsE)
        /*0020*/ 	.word	0x00000000
.L_19:


//--------------------- .nv.compat                --------------------------
	.section	.nv.compat,"",@"SHT_CUDA_COMPAT_INFO"
	.align	4
        /*0000*/ 	.byte	0x02, 0x09, 0x01, 0x00, 0x02, 0x02, 0x04, 0x00, 0x02, 0x05, 0x05, 0x00, 0x03, 0x07, 0x01, 0x01
        /*0010*/ 	.byte	0x02, 0x03, 0x01, 0x00, 0x02, 0x06, 0x01, 0x00, 0x04, 0x0b, 0x08, 0x00, 0x00, 0x00, 0x00, 0x00
        /*0020*/ 	.byte	0x00, 0x00, 0x00, 0x00


//--------------------- .nv.info._ZN7cutlass13device_kernelINS_4gemm6kernel13GemmUniversalIN4cute5tupleIJiiiiEEENS1_10collective13CollectiveMmaINS1_34MainloopSm90TmaGmmaWarpSpecializedILi7ENS5_IJNS4_1CILi1EEESB_SB_EEENS1_35KernelTmaWarpSpecializedCooperativeEEENS5_IJNSA_ILi256EEENSA_ILi128EEENSA_ILi32EEEEEENS_10bfloat16_tENS5_IJlSB_lEEESJ_SK_NS4_8TiledMMAINS4_8MMA_AtomIJNS4_4SM904GMMA28MMA_64x128x16_F32BF16BF16_SSILNSO_5MajorE0ELSQ_0ELNSO_7ScaleInE1ELSR_1EEEEEENS4_6LayoutINS5_IJNSA_ILi2EEESB_SB_EEENS5_IJSB_NSA_ILi0EEESX_EEEEENS5_IJNS4_10UnderscoreES10_S10_EEEEENS4_13SM90_TMA_LOADENS4_14ComposedLayoutINS4_7SwizzleILi2ELi4ELi3EEENS4_18smem_ptr_flag_bitsILi16EEENSU_INS5_IJNSA_ILi8EEESH_EEENS5_IJSH_SB_EEEEEEEvNS4_8identityES13_S1D_vS1E_EENS_8epilogue10collective6detail29Sm90TmaWarpSpecializedAdapterINS1H_15DefaultEpilogueISJ_SK_SK_NS1G_6thread17LinearCombinationISJ_Li1EffLNS1L_9ScaleType4KindE0ELNS_15FloatRoundStyleE2ESJ_EENS1_15EpilogueDefaultEEEEEvvEEEEvNT_6ParamsE --------------------------
	.section	.nv.info._ZN7cutlass13device_kernelINS_4gemm6kernel13GemmUniversalIN4cute5tupleIJiiiiEEENS1_10collective13CollectiveMmaINS1_34MainloopSm90TmaGmmaWarpSpecializedILi7ENS5_IJNS4_1CILi1EEESB_SB_EEENS1_35KernelTmaWarpSpecializedCooperativeEEENS5_IJNSA_ILi256EEENSA_ILi128EEENSA_ILi32EEEEEENS_10bfloat16_tENS5_IJlSB_lEEESJ_SK_NS4_8TiledMMAINS4_8MMA_AtomIJNS4_4SM904GMMA28MMA_64x128x16_F32BF16BF16_SSILNSO_5MajorE0ELSQ_0ELNSO_7ScaleInE1ELSR_1EEEEEENS4_6LayoutINS5_IJNSA_ILi2EEESB_SB_EEENS5_IJSB_NSA_ILi0EEESX_EEEEENS5_IJNS4_10UnderscoreES10_S10_EEEEENS4_13SM90_TMA_LOADENS4_14ComposedLayoutINS4_7SwizzleILi2ELi4ELi3EEENS4_18smem_ptr_flag_bitsILi16EEENSU_INS5_IJNSA_ILi8EEESH_EEENS5_IJSH_SB_EEEEEEEvNS4_8identityES13_S1D_vS1E_EENS_8epilogue10collective6detail29Sm90TmaWarpSpecializedAdapterINS1H_15DefaultEpilogueISJ_SK_SK_NS1G_6thread17LinearCombinationISJ_Li1EffLNS1L_9ScaleType4KindE0ELNS_15FloatRoundStyleE2ESJ_EENS1_15EpilogueDefaultEEEEEvvEEEEvNT_6ParamsE,"",@"SHT_CUDA_INFO"
	.sectionflags	@""
	.align	4


	//----- nvinfo : EIATTR_CUDA_API_VERSION
	.align		4
        /*0000*/ 	.byte	0x04, 0x37
        /*0002*/ 	.short	(.L_21 - .L_20)
.L_20:
        /*0004*/ 	.word	0x00000082


	//----- nvinfo : EIATTR_KPARAM_INFO
	.align		4
.L_21:
        /*0008*/ 	.byte	0x04, 0x17
        /*000a*/ 	.short	(.L_23 - .L_22)
.L_22:
        /*000c*/ 	.word	0x00000000
        /*0010*/ 	.short	0x0000
        /*0012*/ 	.short	0x0070
        /*0014*/ 	.byte	0x00, 0xf0, 0x01, 0x10


	//----- nvinfo : EIATTR_SPARSE_MMA_MASK
	.align		4
.L_23:
        /*0018*/ 	.byte	0x03, 0x50
        /*001a*/ 	.short	0x0000


	//----- nvinfo : EIATTR_MAXREG_COUNT
	.align		4
        /*001c*/ 	.byte	0x03, 0x1b
        /*001e*/ 	.short	0x00a8


	//----- nvinfo : EIATTR_NUM_BARRIERS
	.align		4
        /*0020*/ 	.byte	0x02, 0x4c
        /*0022*/ 	.byte	0x01
	.zero		1


	//----- nvinfo : EIATTR_EXTERNS
	.align		4
        /*0024*/ 	.byte	0x04, 0x0f
        /*0026*/ 	.short	(.L_25 - .L_24)


	//   ....[0]....
	.align		4
.L_24:
        /*0028*/ 	.word	index@(__assertfail)


	//----- nvinfo : EIATTR_MERCURY_ISA_VERSION
	.align		4
.L_25:
        /*002c*/ 	.byte	0x03, 0x5f
        /*002e*/ 	.short	0x0101


	//----- nvinfo : EIATTR_INT_WARP_WIDE_INSTR_OFFSETS
	.align		4
        /*0030*/ 	.byte	0x04, 0x31
        /*0032*/ 	.short	(.L_27 - .L_26)


	//   ....[0]....
.L_26:
        /*0034*/ 	.word	0x00000410


	//   ....[1]....
        /*0038*/ 	.word	0x00000440


	//   ....[2]....
        /*003c*/ 	.word	0x00000520


	//----- nvinfo : EIATTR_COOP_GROUP_MASK_REGIDS
	.align		4
.L_27:
        /*0040*/ 	.byte	0x04, 0x29
        /*0042*/ 	.short	(.L_29 - .L_28)


	//   ....[0]....
.L_28:
        /*0044*/ 	.word	0xffffffff


	//   ....[1]....
        /*0048*/ 	.word	0xffffffff


	//   ....[2]....
        /*004c*/ 	.word	0xffffffff


	//   ....[3]....
        /*0050*/ 	.word	0xffffffff


	//   ....[4]....
        /*0054*/ 	.word	0xffffffff


	//----- nvinfo : EIATTR_COOP_GROUP_INSTR_OFFSETS
	.align		4
.L_29:
        /*0058*/ 	.byte	0x04, 0x28
        /*005a*/ 	.short	(.L_31 - .L_30)


	//   ....[0]....
.L_30:
        /*005c*/ 	.word	0x00000060


	//   ....[1]....
        /*0060*/ 	.word	0x00000070


	//   ....[2]....
        /*0064*/ 	.word	0x00000130


	//   ....[3]....
        /*0068*/ 	.word	0x00000320


	//   ....[4]....
        /*006c*/ 	.word	0x00000fd0


	//----- nvinfo : EIATTR_REG_RECONFIG
	.align		4
.L_31:
        /*0070*/ 	.byte	0x01, 0x54
	.zero		2


	//----- nvinfo : EIATTR_SYSCALL_OFFSETS
	.align		4
        /*0074*/ 	.byte	0x04, 0x46
        /*0076*/ 	.short	(.L_33 - .L_32)


	//   ....[0]....
.L_32:
        /*0078*/ 	.word	0x00001190


	//----- nvinfo : EIATTR_MBARRIER_INSTR_OFFSETS
	.align		4
.L_33:
        /*007c*/ 	.byte	0x04, 0x39
        /*007e*/ 	.short	(.L_35 - .L_34)


	//   ....[0]....
.L_34:
        /*0080*/ 	.word	0x00000230
        /*0084*/ 	.word	0x000000ff
        /*0088*/ 	.word	0x00000000
        /*008c*/ 	.short	0x0100
        /*008e*/ 	.byte	0x08
	.zero		1


	//   ....[1]....
        /*0090*/ 	.word	0x00000240
        /*0094*/ 	.word	0x000000ff
        /*0098*/ 	.word	0x00000038
        /*009c*/ 	.short	0x0100
        /*009e*/ 	.byte	0x08
	.zero		1


	//   ....[2]....
        /*00a0*/ 	.word	0x00000250
        /*00a4*/ 	.word	0x000000ff
        /*00a8*/ 	.word	0x00000008
        /*00ac*/ 	.short	0x0100
        /*00ae*/ 	.byte	0x08
	.zero		1


	//   ....[3]....
        /*00b0*/ 	.word	0x00000260
        /*00b4*/ 	.word	0x000000ff
        /*00b8*/ 	.word	0x00000040
        /*00bc*/ 	.short	0x0100
        /*00be*/ 	.byte	0x08
	.zero		1


	//   ....[4]....
        /*00c0*/ 	.word	0x00000270
        /*00c4*/ 	.word	0x000000ff
        /*00c8*/ 	.word	0x00000010
        /*00cc*/ 	.short	0x0100
        /*00ce*/ 	.byte	0x08
	.zero		1


	//   ....[5]....
        /*00d0*/ 	.word	0x00000280
        /*00d4*/ 	.word	0x000000ff
        /*00d8*/ 	.word	0x00000048
        /*00dc*/ 	.short	0x0100
        /*00de*/ 	.byte	0x08
	.zero		1


	//   ....[6]....
        /*00e0*/ 	.word	0x00000290
        /*00e4*/ 	.word	0x000000ff
        /*00e8*/ 	.word	0x00000018
        /*00ec*/ 	.short	0x0100
        /*00ee*/ 	.byte	0x08
	.zero		1


	//   ....[7]....
        /*00f0*/ 	.word	0x000002a0
        /*00f4*/ 	.word	0x000000ff
        /*00f8*/ 	.word	0x00000050
        /*00fc*/ 	.short	0x0100
        /*00fe*/ 	.byte	0x08
	.zero		1


	//   ....[8]....
        /*0100*/ 	.word	0x000002b0
        /*0104*/ 	.word	0x000000ff
        /*0108*/ 	.word	0x00000020
        /*010c*/ 	.short	0x0100
        /*010e*/ 	.byte	0x08
	.zero		1


	//   ....[9]....
        /*0110*/ 	.word	0x000002c0
        /*0114*/ 	.word	0x000000ff
        /*0118*/ 	.word	0x00000058
        /*011c*/ 	.short	0x0100
        /*011e*/ 	.byte	0x08
	.zero		1


	//   ....[10]....
        /*0120*/ 	.word	0x000002d0
        /*0124*/ 	.word	0x000000ff
        /*0128*/ 	.word	0x00000028
        /*012c*/ 	.short	0x0100
        /*012e*/ 	.byte	0x08
	.zero		1


	//   ....[11]....
        /*0130*/ 	.word	0x000002e0
        /*0134*/ 	.word	0x000000ff
        /*0138*/ 	.word	0x00000060
        /*013c*/ 	.short	0x0100
        /*013e*/ 	.byte	0x08
	.zero		1


	//   ....[12]....
        /*0140*/ 	.word	0x000002f0
        /*0144*/ 	.word	0x000000ff
        /*0148*/ 	.word	0x00000030
        /*014c*/ 	.short	0x0100
        /*014e*/ 	.byte	0x08
	.zero		1


	//   ....[13]....
        /*0150*/ 	.word	0x00000300
        /*0154*/ 	.word	0x000000ff
        /*0158*/ 	.word	0x00000068
        /*015c*/ 	.short	0x0100
        /*015e*/ 	.byte	0x08
	.zero		1


	//   ....[14]....
        /*0160*/ 	.word	0x00000590
        /*0164*/ 	.word	0x000000ff
        /*0168*/ 	.word	0x00000080
        /*016c*/ 	.short	0x0100
        /*016e*/ 	.byte	0x06
	.zero		1


	//   ....[15]....
        /*0170*/ 	.word	0x000005f0
        /*0174*/ 	.word	0x000000ff
        /*0178*/ 	.word	0x00000088
        /*017c*/ 	.short	0x0100
        /*017e*/ 	.byte	0x06
	.zero		1


	//   ....[16]....
        /*0180*/ 	.word	0x00001210
        /*0184*/ 	.word	0x00000003
        /*0188*/ 	.word	0x00000000
        /*018c*/ 	.short	0x010a
        /*018e*/ 	.byte	0x3f
	.zero		1


	//   ....[17]....
        /*0190*/ 	.word	0x00001250
        /*0194*/ 	.word	0x00000003
        /*0198*/ 	.word	0x00000000
        /*019c*/ 	.short	0x010a
        /*019e*/ 	.byte	0x3f
	.zero		1


	//   ....[18]....
        /*01a0*/ 	.word	0x000015b0
        /*01a4*/ 	.word	0x000000ff
        /*01a8*/ 	.word	0x00000000
        /*01ac*/ 	.short	0x010a
        /*01ae*/ 	.byte	0x08
	.zero		1


	//   ....[19]....
        /*01b0*/ 	.word	0x000015f0
        /*01b4*/ 	.word	0x000000ff
        /*01b8*/ 	.word	0x00000000
        /*01bc*/ 	.short	0x010a
        /*01be*/ 	.byte	0x08
	.zero		1


	//   ....[20]....
        /*01c0*/ 	.word	0x00001810
        /*01c4*/ 	.word	0x000000ff
        /*01c8*/ 	.word	0x00000000
        /*01cc*/ 	.short	0x0101
        /*01ce*/ 	.byte	0x08
	.zero		1


	//   ....[21]....
        /*01d0*/ 	.word	0x00001a30
        /*01d4*/ 	.word	0x000000ff
        /*01d8*/ 	.word	0x00000000
        /*01dc*/ 	.short	0x0101
        /*01de*/ 	.byte	0x04
	.zero		1


	//   ....[22]....
        /*01e0*/ 	.word	0x0000b300
        /*01e4*/ 	.word	0x0000000e
        /*01e8*/ 	.word	0x00000038
        /*01ec*/ 	.short	0x010a
        /*01ee*/ 	.byte	0x3f
	.zero		1


	//   ....[23]....
        /*01f0*/ 	.word	0x0000b6e0
        /*01f4*/ 	.word	0x00000006
        /*01f8*/ 	.word	0x00000088
        /*01fc*/ 	.short	0x0101
        /*01fe*/ 	.byte	0x3f
	.zero		1


	//   ....[24]....
        /*0200*/ 	.word	0x0000bdd0
        /*0204*/ 	.word	0x00000007
        /*0208*/ 	.word	0x00000000
        /*020c*/ 	.short	0x010a
        /*020e*/ 	.byte	0x3f
	.zero		1


	//   ....[25]....
        /*0210*/ 	.word	0x0000be50
        /*0214*/ 	.word	0x00000009
        /*0218*/ 	.word	0x00000000
        /*021c*/ 	.short	0x010a
        /*021e*/ 	.byte	0x3f
	.zero		1


	//   ....[26]....
        /*0220*/ 	.word	0x0000bee0
        /*0224*/ 	.word	0x00000006
        /*0228*/ 	.word	0x00000000
        /*022c*/ 	.short	0x010a
        /*022e*/ 	.byte	0x3f
	.zero		1


	//   ....[27]....
        /*0230*/ 	.word	0x0000bf70
        /*0234*/ 	.word	0x00000009
        /*0238*/ 	.word	0x00000000
        /*023c*/ 	.short	0x010a
        /*023e*/ 	.byte	0x3f
	.zero		1


	//   ....[28]....
        /*0240*/ 	.word	0x0000c000
        /*0244*/ 	.word	0x00000006
        /*0248*/ 	.word	0x00000000
        /*024c*/ 	.short	0x010a
        /*024e*/ 	.byte	0x3f
	.zero		1


	//   ....[29]....
        /*0250*/ 	.word	0x0000c090
        /*0254*/ 	.word	0x00000009
        /*0258*/ 	.word	0x00000000
        /*025c*/ 	.short	0x010a
        /*025e*/ 	.byte	0x3f
	.zero		1


	//   ....[30]....
        /*0260*/ 	.word	0x0000c120
        /*0264*/ 	.word	0x00000003
        /*0268*/ 	.word	0x00000000
        /*026c*/ 	.short	0x010a
        /*026e*/ 	.byte	0x3f
	.zero		1


	//   ....[31]....
        /*0270*/ 	.word	0x0000c180
        /*0274*/ 	.word	0x00000003
        /*0278*/ 	.word	0x00000000
        /*027c*/ 	.short	0x010a
        /*027e*/ 	.byte	0x3f
	.zero		1


	//   ....[32]....
        /*0280*/ 	.word	0x0000c1e0
        /*0284*/ 	.word	0x00000004
        /*0288*/ 	.word	0x00000000
        /*028c*/ 	.short	0x010a
        /*028e*/ 	.byte	0x3f
	.zero		1


	//   ....[33]....
        /*0290*/ 	.word	0x0000c2b0
        /*0294*/ 	.word	0x0000000e
        /*0298*/ 	.word	0x00000038
        /*029c*/ 	.short	0x010a
        /*029e*/ 	.byte	0x3f
	.zero		1


	//   ....[34]....
        /*02a0*/ 	.word	0x0000c380
        /*02a4*/ 	.word	0x00000007
        /*02a8*/ 	.word	0x00000000
        /*02ac*/ 	.short	0x010a
        /*02ae*/ 	.byte	0x3f
	.zero		1


	//   ....[35]....
        /*02b0*/ 	.word	0x0000c3d0
        /*02b4*/ 	.word	0x00000009
        /*02b8*/ 	.word	0x00000000
        /*02bc*/ 	.short	0x010a
        /*02be*/ 	.byte	0x3f
	.zero		1


	//   ....[36]....
        /*02c0*/ 	.word	0x0000c420
        /*02c4*/ 	.word	0x00000006
        /*02c8*/ 	.word	0x00000000
        /*02cc*/ 	.short	0x010a
        /*02ce*/ 	.byte	0x3f
	.zero		1


	//   ....[37]....
        /*02d0*/ 	.word	0x0000c470
        /*02d4*/ 	.word	0x00000009
        /*02d8*/ 	.word	0x00000000
        /*02dc*/ 	.short	0x010a
        /*02de*/ 	.byte	0x3f
	.zero		1


	//   ....[38]....
        /*02e0*/ 	.word	0x0000c4c0
        /*02e4*/ 	.word	0x00000006
        /*02e8*/ 	.word	0x00000000
        /*02ec*/ 	.short	0x010a
        /*02ee*/ 	.byte	0x3f
	.zero		1


	//   ....[39]....
        /*02f0*/ 	.word	0x0000c510
        /*02f4*/ 	.word	0x00000009
        /*02f8*/ 	.word	0x00000000
        /*02fc*/ 	.short	0x010a
        /*02fe*/ 	.byte	0x3f
	.zero		1


	//----- nvinfo : EIATTR_NUM_MBARRIERS
	.align		4
.L_35:
        /*0300*/ 	.byte	0x03, 0x38
        /*0302*/ 	.short	0x0010


	//----- nvinfo : EIATTR_EXIT_INSTR_OFFSETS
	.align		4
        /*0304*/ 	.byte	0x04, 0x1c
        /*0306*/ 	.short	(.L_37 - .L_36)


	//   ....[0]....
.L_36:
        /*0308*/ 	.word	0x00000640


	//   ....[1]....
        /*030c*/ 	.word	0x00000f00


	//   ....[2]....
        /*0310*/ 	.word	0x0000a970


	//   ....[3]....
        /*0314*/ 	.word	0x0000afa0


	//   ....[4]....
        /*0318*/ 	.word	0x0000c170


	//----- nvinfo : EIATTR_MAX_THREADS
	.align		4
.L_37:
        /*031c*/ 	.byte	0x04, 0x05
        /*031e*/ 	.short	(.L_39 - .L_38)
.L_38:
        /*0320*/ 	.word	0x00000180
        /*0324*/ 	.word	0x00000001
        /*0328*/ 	.word	0x00000001


	//----- nvinfo : EIATTR_CRS_STACK_SIZE
	.align		4
.L_39:
        /*032c*/ 	.byte	0x04, 0x1e
        /*032e*/ 	.short	(.L_41 - .L_40)
.L_40:
        /*0330*/ 	.word	0x00000000


	//----- nvinfo : EIATTR_CBANK_PARAM_SIZE
	.align		4
.L_41:
        /*0334*/ 	.byte	0x03, 0x19
        /*0336*/ 	.short	0x0470


	//----- nvinfo : EIATTR_PARAM_CBANK
	.align		4
        /*0338*/ 	.byte	0x04, 0x0a
        /*033a*/ 	.short	(.L_43 - .L_42)
	.align		4
.L_42:
        /*033c*/ 	.word	index@(.nv.constant0._ZN7cutlass13device_kernelINS_4gemm6kernel13GemmUniversalIN4cute5tupleIJiiiiEEENS1_10collective13CollectiveMmaINS1_34MainloopSm90TmaGmmaWarpSpecializedILi7ENS5_IJNS4_1CILi1EEESB_SB_EEENS1_35KernelTmaWarpSpecializedCooperativeEEENS5_IJNSA_ILi256EEENSA_ILi128EEENSA_ILi32EEEEEENS_10bfloat16_tENS5_IJlSB_lEEESJ_SK_NS4_8TiledMMAINS4_8MMA_AtomIJNS4_4SM904GMMA28MMA_64x128x16_F32BF16BF16_SSILNSO_5MajorE0ELSQ_0ELNSO_7ScaleInE1ELSR_1EEEEEENS4_6LayoutINS5_IJNSA_ILi2EEESB_SB_EEENS5_IJSB_NSA_ILi0EEESX_EEEEENS5_IJNS4_10UnderscoreES10_S10_EEEEENS4_13SM90_TMA_LOADENS4_14ComposedLayoutINS4_7SwizzleILi2ELi4ELi3EEENS4_18smem_ptr_flag_bitsILi16EEENSU_INS5_IJNSA_ILi8EEESH_EEENS5_IJSH_SB_EEEEEEEvNS4_8identityES13_S1D_vS1E_EENS_8epilogue10collective6detail29Sm90TmaWarpSpecializedAdapterINS1H_15DefaultEpilogueISJ_SK_SK_NS1G_6thread17LinearCombinationISJ_Li1EffLNS1L_9ScaleType4KindE0ELNS_15FloatRoundStyleE2ESJ_EENS1_15EpilogueDefaultEEEEEvvEEEEvNT_6ParamsE)
        /*0340*/ 	.short	0x0210
        /*0342*/ 	.short	0x0470


	//----- nvinfo : EIATTR_SW_WAR
	.align		4
.L_43:
        /*0344*/ 	.byte	0x04, 0x36
        /*0346*/ 	.short	(.L_45 - .L_44)
.L_44:
        /*0348*/ 	.word	0x00000008
.L_45:


//--------------------- .nv.callgraph             --------------------------
	.section	.nv.callgraph,"",@"SHT_CUDA_CALLGRAPH"
	.align	4
	.sectionentsize	8
	.align		4
        /*0000*/ 	.word	0x00000000
	.align		4
        /*0004*/ 	.word	0xffffffff
	.align		4
        /*0008*/ 	.word	index@(_ZN7cutlass13device_kernelINS_4gemm6kernel13GemmUniversalIN4cute5tupleIJiiiiEEENS1_10collective13CollectiveMmaINS1_34MainloopSm90TmaGmmaWarpSpecializedILi7ENS5_IJNS4_1CILi1EEESB_SB_EEENS1_35KernelTmaWarpSpecializedCooperativeEEENS5_IJNSA_ILi256EEENSA_ILi128EEENSA_ILi32EEEEEENS_10bfloat16_tENS5_IJlSB_lEEESJ_SK_NS4_8TiledMMAINS4_8MMA_AtomIJNS4_4SM904GMMA28MMA_64x128x16_F32BF16BF16_SSILNSO_5MajorE0ELSQ_0ELNSO_7ScaleInE1ELSR_1EEEEEENS4_6LayoutINS5_IJNSA_ILi2EEESB_SB_EEENS5_IJSB_NSA_ILi0EEESX_EEEEENS5_IJNS4_10UnderscoreES10_S10_EEEEENS4_13SM90_TMA_LOADENS4_14ComposedLayoutINS4_7SwizzleILi2ELi4ELi3EEENS4_18smem_ptr_flag_bitsILi16EEENSU_INS5_IJNSA_ILi8EEESH_EEENS5_IJSH_SB_EEEEEEEvNS4_8identityES13_S1D_vS1E_EENS_8epilogue10collective6detail29Sm90TmaWarpSpecializedAdapterINS1H_15DefaultEpilogueISJ_SK_SK_NS1G_6thread17LinearCombinationISJ_Li1EffLNS1L_9ScaleType4KindE0ELNS_15FloatRoundStyleE2ESJ_EENS1_15EpilogueDefaultEEEEEvvEEEEvNT_6ParamsE)
	.align		4
        /*000c*/ 	.word	index@(__assertfail)
	.align		4
        /*0010*/ 	.word	0x00000000
	.align		4
        /*0014*/ 	.word	0xfffffffe
	.align		4
        /*0018*/ 	.word	0x00000000
	.align		4
        /*001c*/ 	.word	0xfffffffd
	.align		4
        /*0020*/ 	.word	0x00000000
	.align		4
        /*0024*/ 	.word	0xfffffffc


//--------------------- .nv.constant4             --------------------------
	.section	.nv.constant4,"a",@progbits
	.align	8
	.align		8
.nv.constant4:
        /*0000*/ 	.dword	__assertfail
	.align		8
        /*0008*/ 	.dword	__unnamed_1
	.align		8
        /*0010*/ 	.dword	_ZN40_INTERNAL_af8493dd_4_k_cu_8b63f78e_171394cuda3std3__45__cpo5beginE
	.align		8
        /*0018*/ 	.dword	_ZN40_INTERNAL_af8493dd_4_k_cu_8b63f78e_171394cuda3std3__45__cpo3endE
	.align		8
        /*0020*/ 	.dword	_ZN40_INTERNAL_af8493dd_4_k_cu_8b63f78e_171394cuda3std3__45__cpo6cbeginE
	.align		8
        /*0028*/ 	.dword	_ZN40_INTERNAL_af8493dd_4_k_cu_8b63f78e_171394cuda3std3__45__cpo4cendE
	.align		8
        /*0030*/ 	.dword	_ZN40_INTERNAL_af8493dd_4_k_cu_8b63f78e_171394cuda3std3__442_GLOBAL__N__af8493dd_4_k_cu_8b63f78e_171396ignoreE
	.align		8
        /*0038*/ 	.dword	_ZN40_INTERNAL_af8493dd_4_k_cu_8b63f78e_171394cuda3std3__419piecewise_constructE
	.align		8
        /*0040*/ 	.dword	_ZN40_INTERNAL_af8493dd_4_k_cu_8b63f78e_171394cuda3std3__48in_placeE
	.align		8
        /*0048*/ 	.dword	_ZN40_INTERNAL_af8493dd_4_k_cu_8b63f78e_171394cuda3std6ranges3__45__cpo4swapE
	.align		8
        /*0050*/ 	.dword	_ZN40_INTERNAL_af8493dd_4_k_cu_8b63f78e_171394cuda3std6ranges3__45__cpo9iter_moveE
	.align		8
        /*0058*/ 	.dword	_ZN40_INTERNAL_af8493dd_4_k_cu_8b63f78e_171394cute7productE
	.align		8
        /*0060*/ 	.dword	_ZN40_INTERNAL_af8493dd_4_k_cu_8b63f78e_171394cute1_E
	.align		8
        /*0068*/ 	.dword	$str$22
	.align		8
        /*0070*/ 	.dword	$str$23


//--------------------- .text._ZN7cutlass13device_kernelINS_4gemm6kernel13GemmUniversalIN4cute5tupleIJiiiiEEENS1_10collective13CollectiveMmaINS1_34MainloopSm90TmaGmmaWarpSpecializedILi7ENS5_IJNS4_1CILi1EEESB_SB_EEENS1_35KernelTmaWarpSpecializedCooperativeEEENS5_IJNSA_ILi256EEENSA_ILi128EEENSA_ILi32EEEEEENS_10bfloat16_tENS5_IJlSB_lEEESJ_SK_NS4_8TiledMMAINS4_8MMA_AtomIJNS4_4SM904GMMA28MMA_64x128x16_F32BF16BF16_SSILNSO_5MajorE0ELSQ_0ELNSO_7ScaleInE1ELSR_1EEEEEENS4_6LayoutINS5_IJNSA_ILi2EEESB_SB_EEENS5_IJSB_NSA_ILi0EEESX_EEEEENS5_IJNS4_10UnderscoreES10_S10_EEEEENS4_13SM90_TMA_LOADENS4_14ComposedLayoutINS4_7SwizzleILi2ELi4ELi3EEENS4_18smem_ptr_flag_bitsILi16EEENSU_INS5_IJNSA_ILi8EEESH_EEENS5_IJSH_SB_EEEEEEEvNS4_8identityES13_S1D_vS1E_EENS_8epilogue10collective6detail29Sm90TmaWarpSpecializedAdapterINS1H_15DefaultEpilogueISJ_SK_SK_NS1G_6thread17LinearCombinationISJ_Li1EffLNS1L_9ScaleType4KindE0ELNS_15FloatRoundStyleE2ESJ_EENS1_15EpilogueDefaultEEEEEvvEEEEvNT_6ParamsE --------------------------
	.section	.text._ZN7cutlass13device_kernelINS_4gemm6kernel13GemmUniversalIN4cute5tupleIJiiiiEEENS1_10collective13CollectiveMmaINS1_34MainloopSm90TmaGmmaWarpSpecializedILi7ENS5_IJNS4_1CILi1EEESB_SB_EEENS1_35KernelTmaWarpSpecializedCooperativeEEENS5_IJNSA_ILi256EEENSA_ILi128EEENSA_ILi32EEEEEENS_10bfloat16_tENS5_IJlSB_lEEESJ_SK_NS4_8TiledMMAINS4_8MMA_AtomIJNS4_4SM904GMMA28MMA_64x128x16_F32BF16BF16_SSILNSO_5MajorE0ELSQ_0ELNSO_7ScaleInE1ELSR_1EEEEEENS4_6LayoutINS5_IJNSA_ILi2EEESB_SB_EEENS5_IJSB_NSA_ILi0EEESX_EEEEENS5_IJNS4_10UnderscoreES10_S10_EEEEENS4_13SM90_TMA_LOADENS4_14ComposedLayoutINS4_7SwizzleILi2ELi4ELi3EEENS4_18smem_ptr_flag_bitsILi16EEENSU_INS5_IJNSA_ILi8EEESH_EEENS5_IJSH_SB_EEEEEEEvNS4_8identityES13_S1D_vS1E_EENS_8epilogue10collective6detail29Sm90TmaWarpSpecializedAdapterINS1H_15DefaultEpilogueISJ_SK_SK_NS1G_6thread17LinearCombinationISJ_Li1EffLNS1L_9ScaleType4KindE0ELNS_15FloatRoundStyleE2ESJ_EENS1_15EpilogueDefaultEEEEEvvEEEEvNT_6ParamsE,"ax",@progbits
	.align	128
.text._ZN7cutlass13device_kernelINS_4gemm6kernel13GemmUniversalIN4cute5tupleIJiiiiEEENS1_10collective13CollectiveMmaINS1_34MainloopSm90TmaGmmaWarpSpecializedILi7ENS5_IJNS4_1CILi1EEESB_SB_EEENS1_35KernelTmaWarpSpecializedCooperativeEEENS5_IJNSA_ILi256EEENSA_ILi128EEENSA_ILi32EEEEEENS_10bfloat16_tENS5_IJlSB_lEEESJ_SK_NS4_8TiledMMAINS4_8MMA_AtomIJNS4_4SM904GMMA28MMA_64x128x16_F32BF16BF16_SSILNSO_5MajorE0ELSQ_0ELNSO_7ScaleInE1ELSR_1EEEEEENS4_6LayoutINS5_IJNSA_ILi2EEESB_SB_EEENS5_IJSB_NSA_ILi0EEESX_EEEEENS5_IJNS4_10UnderscoreES10_S10_EEEEENS4_13SM90_TMA_LOADENS4_14ComposedLayoutINS4_7SwizzleILi2ELi4ELi3EEENS4_18smem_ptr_flag_bitsILi16EEENSU_INS5_IJNSA_ILi8EEESH_EEENS5_IJSH_SB_EEEEEEEvNS4_8identityES13_S1D_vS1E_EENS_8epilogue10collective6detail29Sm90TmaWarpSpecializedAdapterINS1H_15DefaultEpilogueISJ_SK_SK_NS1G_6thread17LinearCombinationISJ_Li1EffLNS1L_9ScaleType4KindE0ELNS_15FloatRoundStyleE2ESJ_EENS1_15EpilogueDefaultEEEEEvvEEEEvNT_6ParamsE:
        .type           _ZN7cutlass13device_kernelINS_4gemm6kernel13GemmUniversalIN4cute5tupleIJiiiiEEENS1_10collective13CollectiveMmaINS1_34MainloopSm90TmaGmmaWarpSpecializedILi7ENS5_IJNS4_1CILi1EEESB_SB_EEENS1_35KernelTmaWarpSpecializedCooperativeEEENS5_IJNSA_ILi256EEENSA_ILi128EEENSA_ILi32EEEEEENS_10bfloat16_tENS5_IJlSB_lEEESJ_SK_NS4_8TiledMMAINS4_8MMA_AtomIJNS4_4SM904GMMA28MMA_64x128x16_F32BF16BF16_SSILNSO_5MajorE0ELSQ_0ELNSO_7ScaleInE1ELSR_1EEEEEENS4_6LayoutINS5_IJNSA_ILi2EEESB_SB_EEENS5_IJSB_NSA_ILi0EEESX_EEEEENS5_IJNS4_10UnderscoreES10_S10_EEEEENS4_13SM90_TMA_LOADENS4_14ComposedLayoutINS4_7SwizzleILi2ELi4ELi3EEENS4_18smem_ptr_flag_bitsILi16EEENSU_INS5_IJNSA_ILi8EEESH_EEENS5_IJSH_SB_EEEEEEEvNS4_8identityES13_S1D_vS1E_EENS_8epilogue10collective6detail29Sm90TmaWarpSpecializedAdapterINS1H_15DefaultEpilogueISJ_SK_SK_NS1G_6thread17LinearCombinationISJ_Li1EffLNS1L_9ScaleType4KindE0ELNS_15FloatRoundStyleE2ESJ_EENS1_15EpilogueDefaultEEEEEvvEEEEvNT_6ParamsE,@function
        .size           _ZN7cutlass13device_kernelINS_4gemm6kernel13GemmUniversalIN4cute5tupleIJiiiiEEENS1_10collective13CollectiveMmaINS1_34MainloopSm90TmaGmmaWarpSpecializedILi7ENS5_IJNS4_1CILi1EEESB_SB_EEENS1_35KernelTmaWarpSpecializedCooperativeEEENS5_IJNSA_ILi256EEENSA_ILi128EEENSA_ILi32EEEEEENS_10bfloat16_tENS5_IJlSB_lEEESJ_SK_NS4_8TiledMMAINS4_8MMA_AtomIJNS4_4SM904GMMA28MMA_64x128x16_F32BF16BF16_SSILNSO_5MajorE0ELSQ_0ELNSO_7ScaleInE1ELSR_1EEEEEENS4_6LayoutINS5_IJNSA_ILi2EEESB_SB_EEENS5_IJSB_NSA_ILi0EEESX_EEEEENS5_IJNS4_10UnderscoreES10_S10_EEEEENS4_13SM90_TMA_LOADENS4_14ComposedLayoutINS4_7SwizzleILi2ELi4ELi3EEENS4_18smem_ptr_flag_bitsILi16EEENSU_INS5_IJNSA_ILi8EEESH_EEENS5_IJSH_SB_EEEEEEEvNS4_8identityES13_S1D_vS1E_EENS_8epilogue10collective6detail29Sm90TmaWarpSpecializedAdapterINS1H_15DefaultEpilogueISJ_SK_SK_NS1G_6thread17LinearCombinationISJ_Li1EffLNS1L_9ScaleType4KindE0ELNS_15FloatRoundStyleE2ESJ_EENS1_15EpilogueDefaultEEEEEvvEEEEvNT_6ParamsE,(.L_x_326 - _ZN7cutlass13device_kernelINS_4gemm6kernel13GemmUniversalIN4cute5tupleIJiiiiEEENS1_10collective13CollectiveMmaINS1_34MainloopSm90TmaGmmaWarpSpecializedILi7ENS5_IJNS4_1CILi1EEESB_SB_EEENS1_35KernelTmaWarpSpecializedCooperativeEEENS5_IJNSA_ILi256EEENSA_ILi128EEENSA_ILi32EEEEEENS_10bfloat16_tENS5_IJlSB_lEEESJ_SK_NS4_8TiledMMAINS4_8MMA_AtomIJNS4_4SM904GMMA28MMA_64x128x16_F32BF16BF16_SSILNSO_5MajorE0ELSQ_0ELNSO_7ScaleInE1ELSR_1EEEEEENS4_6LayoutINS5_IJNSA_ILi2EEESB_SB_EEENS5_IJSB_NSA_ILi0EEESX_EEEEENS5_IJNS4_10UnderscoreES10_S10_EEEEENS4_13SM90_TMA_LOADENS4_14ComposedLayoutINS4_7SwizzleILi2ELi4ELi3EEENS4_18smem_ptr_flag_bitsILi16EEENSU_INS5_IJNSA_ILi8EEESH_EEENS5_IJSH_SB_EEEEEEEvNS4_8identityES13_S1D_vS1E_EENS_8epilogue10collective6detail29Sm90TmaWarpSpecializedAdapterINS1H_15DefaultEpilogueISJ_SK_SK_NS1G_6thread17LinearCombinationISJ_Li1EffLNS1L_9ScaleType4KindE0ELNS_15FloatRoundStyleE2ESJ_EENS1_15EpilogueDefaultEEEEEvvEEEEvNT_6ParamsE)
        .other          _ZN7cutlass13device_kernelINS_4gemm6kernel13GemmUniversalIN4cute5tupleIJiiiiEEENS1_10collective13CollectiveMmaINS1_34MainloopSm90TmaGmmaWarpSpecializedILi7ENS5_IJNS4_1CILi1EEESB_SB_EEENS1_35KernelTmaWarpSpecializedCooperativeEEENS5_IJNSA_ILi256EEENSA_ILi128EEENSA_ILi32EEEEEENS_10bfloat16_tENS5_IJlSB_lEEESJ_SK_NS4_8TiledMMAINS4_8MMA_AtomIJNS4_4SM904GMMA28MMA_64x128x16_F32BF16BF16_SSILNSO_5MajorE0ELSQ_0ELNSO_7ScaleInE1ELSR_1EEEEEENS4_6LayoutINS5_IJNSA_ILi2EEESB_SB_EEENS5_IJSB_NSA_ILi0EEESX_EEEEENS5_IJNS4_10UnderscoreES10_S10_EEEEENS4_13SM90_TMA_LOADENS4_14ComposedLayoutINS4_7SwizzleILi2ELi4ELi3EEENS4_18smem_ptr_flag_bitsILi16EEENSU_INS5_IJNSA_ILi8EEESH_EEENS5_IJSH_SB_EEEEEEEvNS4_8identityES13_S1D_vS1E_EENS_8epilogue10collective6detail29Sm90TmaWarpSpecializedAdapterINS1H_15DefaultEpilogueISJ_SK_SK_NS1G_6thread17LinearCombinationISJ_Li1EffLNS1L_9ScaleType4KindE0ELNS_15FloatRoundStyleE2ESJ_EENS1_15EpilogueDefaultEEEEEvvEEEEvNT_6ParamsE,@"STO_CUDA_ENTRY STV_DEFAULT"
_ZN7cutlass13device_kernelINS_4gemm6kernel13GemmUniversalIN4cute5tupleIJiiiiEEENS1_10collective13CollectiveMmaINS1_34MainloopSm90TmaGmmaWarpSpecializedILi7ENS5_IJNS4_1CILi1EEESB_SB_EEENS1_35KernelTmaWarpSpecializedCooperativeEEENS5_IJNSA_ILi256EEENSA_ILi128EEENSA_ILi32EEEEEENS_10bfloat16_tENS5_IJlSB_lEEESJ_SK_NS4_8TiledMMAINS4_8MMA_AtomIJNS4_4SM904GMMA28MMA_64x128x16_F32BF16BF16_SSILNSO_5MajorE0ELSQ_0ELNSO_7ScaleInE1ELSR_1EEEEEENS4_6LayoutINS5_IJNSA_ILi2EEESB_SB_EEENS5_IJSB_NSA_ILi0EEESX_EEEEENS5_IJNS4_10UnderscoreES10_S10_EEEEENS4_13SM90_TMA_LOADENS4_14ComposedLayoutINS4_7SwizzleILi2ELi4ELi3EEENS4_18smem_ptr_flag_bitsILi16EEENSU_INS5_IJNSA_ILi8EEESH_EEENS5_IJSH_SB_EEEEEEEvNS4_8identityES13_S1D_vS1E_EENS_8epilogue10collective6detail29Sm90TmaWarpSpecializedAdapterINS1H_15DefaultEpilogueISJ_SK_SK_NS1G_6thread17LinearCombinationISJ_Li1EffLNS1L_9ScaleType4KindE0ELNS_15FloatRoundStyleE2ESJ_EENS1_15EpilogueDefaultEEEEEvvEEEEvNT_6ParamsE:
[----:B------:R-:W0:Y:S01]  /*0000*/  LDC R1, c[0x0][0x28] ;  /* 0x00000a00ff017b82 */ /* 0x000e220000000800 */
[----:B------:R-:W1:Y:S01]  /*0010*/  S2R R18, SR_TID.X ;  /* 0x0000000000127919 */ /* 0x000e620000002100 */
[----:B------:R-:W-:Y:S01]  /*0020*/  ELECT P0, URZ, PT ;  /* 0x00000000003f782f */ /* 0x000fe20003800000 */
[----:B------:R-:W-:Y:S01]  /*0030*/  BSSY B0, `(.L_x_0) ;  /* 0x000000f000007945 */ /* 0x000fe20003800000 */
[--C-:B-1----:R-:W-:Y:S02]  /*0040*/  SHF.R.U32.HI R0, RZ, 0x5, R18.reuse ;  /* 0x00000005ff007819 */ /* 0x102fe40000011612 */
[----:B------:R-:W-:-:S03]  /*0050*/  SHF.R.U32.HI R22, RZ, 0x7, R18 ;  /* 0x00000007ff167819 */ /* 0x000fc60000011612 */
[----:B------:R-:W1:Y:S04]  /*0060*/  SHFL.IDX PT, R5, R0, RZ, 0x1f ;  /* 0x00001fff00057589 */ /* 0x000e6800000e0000 */
[----:B------:R2:W3:Y:S01]  /*0070*/  SHFL.IDX PT, R8, R22, RZ, 0x1f ;  /* 0x00001fff16087589 */ /* 0x0004e200000e0000 */
[----:B-1----:R-:W-:-:S13]  /*0080*/  ISETP.NE.OR P0, PT, R5, RZ, !P0 ;  /* 0x000000ff0500720c */ /* 0x002fda0004705670 */
[----:B0-23--:R-:W-:Y:S05]  /*0090*/  @P0 BRA `(.L_x_1) ;  /* 0x0000000000200947 */ /* 0x00dfea0003800000 */
[----:B------:R-:W-:Y:S02]  /*00a0*/  ULDC.64 UR4, c[0x0][0x198] ;  /* 0x0000660000047ab9 */ /* 0x000fe40000000a00 */
[----:B------:R-:W-:Y:S02]  /*00b0*/  UIADD3 UR6, UP0, UR4, 0xf0, URZ ;  /* 0x000000f004067890 */ /* 0x000fe4000ff1e03f */
[----:B------:R-:W-:Y:S02]  /*00c0*/  UIADD3 UR4, UP1, UR4, 0x1f0, URZ ;  /* 0x000001f004047890 */ /* 0x000fe4000ff3e03f */
[----:B------:R-:W-:Y:S02]  /*00d0*/  UIADD3.X UR7, URZ, UR5, URZ, UP0, !UPT ;  /* 0x000000053f077290 */ /* 0x000fe400087fe43f */
[----:B------:R-:W-:-:S07]  /*00e0*/  UIADD3.X UR5, URZ, UR5, URZ, UP1, !UPT ;  /* 0x000000053f057290 */ /* 0x000fce0008ffe43f */
[----:B------:R0:W-:Y:S02]  /*00f0*/  UTMACCTL.PF [UR6] ;  /* 0x00000000060079b9 */ /* 0x0001e40008040000 */
[----:B------:R0:W-:Y:S02]  /*0100*/  UTMACCTL.PF [UR4] ;  /* 0x00000000040079b9 */ /* 0x0001e40008040000 */
[----:B0-----:R-:W-:Y:S01]  /*0110*/  NOP ;  /* 0x0000000000007918 */ /* 0x001fe20000000000 */
.L_x_1:
[----:B------:R-:W-:Y:S05]  /*0120*/  BSYNC B0 ;  /* 0x0000000000007941 */ /* 0x000fea0003800000 */
.L_x_0:
[----:B------:R-:W0:Y:S02]  /*0130*/  SHFL.IDX PT, R2, R0, RZ, 0x1f ;  /* 0x00001fff00027589 */ /* 0x000e2400000e0000 */
[----:B0-----:R-:W-:-:S13]  /*0140*/  ISETP.NE.AND P0, PT, R2, RZ, PT ;  /* 0x000000ff0200720c */ /* 0x001fda0003f05270 */
[----:B------:R-:W-:Y:S05]  /*0150*/  @P0 BRA `(.L_x_2) ;  /* 0x0000000000700947 */ /* 0x000fea0003800000 */
[----:B------:R-:W0:Y:S01]  /*0160*/  S2UR UR8, SR_CgaCtaId ;  /* 0x00000000000879c3 */ /* 0x000e220000008800 */
[----:B------:R-:W-:Y:S01]  /*0170*/  UMOV UR4, 0x400 ;  /* 0x0000040000047882 */ /* 0x000fe20000000000 */
[----:B------:R-:W-:Y:S01]  /*0180*/  UMOV UR5, 0x1 ;  /* 0x0000000100057882 */ /* 0x000fe20000000000 */
[----:B------:R-:W-:Y:S01]  /*0190*/  UMOV UR6, 0x100 ;  /* 0x0000010000067882 */ /* 0x000fe20000000000 */
[----:B------:R-:W-:Y:S01]  /*01a0*/  ELECT P0, URZ, PT ;  /* 0x00000000003f782f */ /* 0x000fe20003800000 */
[----:B------:R-:W-:-:S04]  /*01b0*/  UIADD3 UR6, -UR6, 0x100000, URZ ;  /* 0x0010000006067890 */ /* 0x000fc8000fffe13f */
[----:B------:R-:W-:Y:S02]  /*01c0*/  USHF.L.U32 UR7, UR6, 0xb, URZ ;  /* 0x0000000b06077899 */ /* 0x000fe4000800063f */
[----:B------:R-:W-:Y:S02]  /*01d0*/  USHF.L.U32 UR6, UR6, 0x1, URZ ;  /* 0x0000000106067899 */ /* 0x000fe4000800063f */
[----:B0-----:R-:W-:Y:S02]  /*01e0*/  ULEA UR8, UR8, UR4, 0x18 ;  /* 0x0000000408087291 */ /* 0x001fe4000f8ec03f */
[----:B------:R-:W-:-:S04]  /*01f0*/  UIADD3 UR4, -UR5, 0x100000, URZ ;  /* 0x0010000005047890 */ /* 0x000fc8000fffe13f */
[----:B------:R-:W-:Y:S02]  /*0200*/  USHF.L.U32 UR5, UR4, 0xb, URZ ;  /* 0x0000000b04057899 */ /* 0x000fe4000800063f */
[----:B------:R-:W-:Y:S01]  /*0210*/  USHF.L.U32 UR4, UR4, 0x1, URZ ;  /* 0x0000000104047899 */ /* 0x000fe2000800063f */
[----:B------:R-:W0:Y:S11]  /*0220*/  FENCE.VIEW.ASYNC.S ;  /* 0x00000000000073c6 */ /* 0x000e360000000000 */
[----:B0-----:R0:W1:Y:S01]  /*0230*/  SYNCS.EXCH.64 URZ, [UR8], UR4 ;  /* 0x00000004083f75b2 */ /* 0x0010620008000100 */
[----:B------:R0:W2:Y:S01]  /*0240*/  SYNCS.EXCH.64 URZ, [UR8+0x38], UR6 ;  /* 0x00003806083f75b2 */ /* 0x0000a20008000100 */
[----:B------:R0:W3:Y:S01]  /*0250*/  SYNCS.EXCH.64 URZ, [UR8+0x8], UR4 ;  /* 0x00000804083f75b2 */ /* 0x0000e20008000100 */
[----:B------:R0:W4:Y:S01]  /*0260*/  SYNCS.EXCH.64 URZ, [UR8+0x40], UR6 ;  /* 0x00004006083f75b2 */ /* 0x0001220008000100 */
[----:B------:R0:W0:Y:S01]  /*0270*/  SYNCS.EXCH.64 URZ, [UR8+0x10], UR4 ;  /* 0x00001004083f75b2 */ /* 0x0000220008000100 */
        /* <DEDUP_REMOVED lines=9> */
[----:B------:R-:W-:Y:S01]  /*0310*/  NOP ;  /* 0x0000000000007918 */ /* 0x000fe20000000000 */
.L_x_2:
[----:B------:R-:W5:Y:S01]  /*0320*/  SHFL.IDX PT, R0, R0, RZ, 0x1f ;  /* 0x00001fff00007589 */ /* 0x000f6200000e0000 */
[----:B------:R-:W-:Y:S01]  /*0330*/  ELECT P0, URZ, PT ;  /* 0x00000000003f782f */ /* 0x000fe20003800000 */
[----:B------:R-:W1:Y:S01]  /*0340*/  LDC R2, c[0x0][0x65c] ;  /* 0x00019700ff027b82 */ /* 0x000e620000000800 */
[----:B------:R-:W-:Y:S01]  /*0350*/  SHF.R.S32.HI R6, RZ, 0x1f, R5 ;  /* 0x0000001fff067819 */ /* 0x000fe20000011405 */
[----:B------:R-:W2:Y:S01]  /*0360*/  S2R R3, SR_CTAID.Y ;  /* 0x0000000000037919 */ /* 0x000ea20000002600 */
[----:B0-----:R-:W-:Y:S01]  /*0370*/  UMOV UR4, 0x20 ;  /* 0x0000002000047882 */ /* 0x001fe20000000000 */
[----:B------:R-:W-:Y:S01]  /*0380*/  ISETP.NE.AND P2, PT, R8, RZ, PT ;  /* 0x000000ff0800720c */ /* 0x000fe20003f45270 */
[----:B------:R-:W-:Y:S01]  /*0390*/  NOP ;  /* 0x0000000000007918 */ /* 0x000fe20000000000 */
[----:B------:R-:W0:Y:S01]  /*03a0*/  S2R R4, SR_CTAID.X ;  /* 0x0000000000047919 */ /* 0x000e220000002500 */
[----:B------:R-:W-:Y:S01]  /*03b0*/  LEA.HI R6, R6, R5, RZ, 0x2 ;  /* 0x0000000506067211 */ /* 0x000fe200078f10ff */
[----:B------:R-:W-:Y:S01]  /*03c0*/  NOP ;  /* 0x0000000000007918 */ /* 0x000fe20000000000 */
[----:B-----5:R-:W-:-:S02]  /*03d0*/  ISETP.NE.OR P0, PT, R0, RZ, !P0 ;  /* 0x000000ff0000720c */ /* 0x020fc40004705670 */
[----:B-1----:R-:W-:-:S04]  /*03e0*/  ISETP.NE.AND P3, PT, R2, 0x1, PT ;  /* 0x000000010200780c */ /* 0x002fc80003f65270 */
[----:B------:R-:W-:Y:S02]  /*03f0*/  P2R R0, PR, RZ, 0x8 ;  /* 0x00000008ff007803 */ /* 0x000fe40000000000 */
[----:B------:R-:W-:-:S05]  /*0400*/  LOP3.LUT R0, R6, 0xfffffffc, RZ, 0xc0, !PT ;  /* 0xfffffffc06007812 */ /* 0x000fca00078ec0ff */
[----:B------:R-:W-:Y:S01]  /*0410*/  VOTEU.ALL UP0, P0 ;  /* 0x00000000003f7886 */ /* 0x000fe20000000000 */
[----:B------:R-:W-:Y:S01]  /*0420*/  IMAD.IADD R0, R5, 0x1, -R0 ;  /* 0x0000000105007824 */ /* 0x000fe200078e0a00 */
[----:B------:R-:W0:Y:S01]  /*0430*/  @P3 LDC R17, c[0x0][0x10] ;  /* 0x00000400ff113b82 */ /* 0x000e220000000800 */
[----:B------:R-:W-:Y:S01]  /*0440*/  VOTEU.ALL UP1, P0 ;  /* 0x00000000003f7886 */ /* 0x000fe20000020000 */
[----:B--2---:R-:W-:Y:S01]  /*0450*/  @P3 IMAD.MOV.U32 R6, RZ, RZ, R3 ;  /* 0x000000ffff063224 */ /* 0x004fe200078e0003 */
[----:B------:R-:W-:Y:S01]  /*0460*/  @!UP0 UMOV UR6, 0x400 ;  /* 0x0000040000068882 */ /* 0x000fe20000000000 */
[----:B------:R-:W-:-:S04]  /*0470*/  @!UP0 UIADD3 UR4, -UR4, 0x100000, URZ ;  /* 0x0010000004048890 */ /* 0x000fc8000fffe13f */
[----:B------:R-:W-:Y:S02]  /*0480*/  @!UP0 USHF.L.U32 UR5, UR4, 0xb, URZ ;  /* 0x0000000b04058899 */ /* 0x000fe4000800063f */
[----:B------:R-:W-:Y:S01]  /*0490*/  @!UP0 USHF.L.U32 UR4, UR4, 0x1, URZ ;  /* 0x0000000104048899 */ /* 0x000fe2000800063f */
[----:B------:R-:W-:Y:S02]  /*04a0*/  @P3 IMAD.MOV.U32 R7, RZ, RZ, RZ ;  /* 0x000000ffff073224 */ /* 0x000fe400078e00ff */
[----:B------:R-:W-:Y:S01]  /*04b0*/  IMAD.MOV.U32 R5, RZ, RZ, RZ ;  /* 0x000000ffff057224 */ /* 0x000fe200078e00ff */
[----:B------:R-:W1:Y:S01]  /*04c0*/  @!UP0 S2UR UR7, SR_CgaCtaId ;  /* 0x00000000000789c3 */ /* 0x000e620000008800 */
[----:B------:R-:W-:-:S07]  /*04d0*/  @P3 IMAD.MOV.U32 R11, RZ, RZ, RZ ;  /* 0x000000ffff0b3224 */ /* 0x000fce00078e00ff */
[----:B------:R-:W2:Y:S01]  /*04e0*/  @!P3 LDC R9, c[0x0][0xc] ;  /* 0x00000300ff09bb82 */ /* 0x000ea20000000800 */
[----:B0-----:R-:W-:-:S04]  /*04f0*/  @P3 IMAD.WIDE.U32 R16, R4, R17, R6 ;  /* 0x0000001104103225 */ /* 0x001fc800078e0006 */
[----:B------:R-:W-:Y:S01]  /*0500*/  @P3 IMAD.IADD R17, R17, 0x1, R11 ;  /* 0x0000000111113824 */ /* 0x000fe200078e020b */
[----:B-1----:R-:W-:Y:S01]  /*0510*/  @!UP0 ULEA UR6, UR7, UR6, 0x18 ;  /* 0x0000000607068291 */ /* 0x002fe2000f8ec03f */
[----:B------:R-:W-:Y:S01]  /*0520*/  VOTEU.ALL UP0, P0 ;  /* 0x00000000003f7886 */ /* 0x000fe20000000000 */
[----:B------:R-:W-:-:S04]  /*0530*/  ISETP.NE.AND P0, PT, R0, 0x3, PT ;  /* 0x000000030000780c */ /* 0x000fc80003f05270 */
[----:B------:R-:W-:Y:S01]  /*0540*/  ISETP.EQ.OR P0, PT, R0, RZ, !P0 ;  /* 0x000000ff0000720c */ /* 0x000fe20004702670 */
[----:B--2---:R-:W-:-:S03]  /*0550*/  @!P3 IMAD.WIDE.U32 R6, R9, R3, R4 ;  /* 0x000000030906b225 */ /* 0x004fc600078e0004 */
[C---:B------:R-:W-:Y:S01]  /*0560*/  ISETP.EQ.AND P0, PT, R8.reuse, RZ, P0 ;  /* 0x000000ff0800720c */ /* 0x040fe20000702270 */
[----:B------:R-:W-:Y:S01]  /*0570*/  VIADD R8, R8, 0xffffffff ;  /* 0xffffffff08087836 */ /* 0x000fe20000000000 */
[----:B------:R-:W0:Y:S02]  /*0580*/  FENCE.VIEW.ASYNC.S ;  /* 0x00000000000073c6 */ /* 0x000e240000000000 */
[----:B0-----:R0:W3:Y:S01]  /*0590*/  @!UP0 SYNCS.EXCH.64 URZ, [UR6+0x80], UR4 ;  /* 0x00008004063f85b2 */ /* 0x0010e20008000100 */
[----:B------:R-:W-:Y:S01]  /*05a0*/  @!P3 IMAD.MOV.U32 R16, RZ, RZ, R6 ;  /* 0x000000ffff10b224 */ /* 0x000fe200078e0006 */
[----:B------:R-:W-:Y:S01]  /*05b0*/  SEL R19, RZ, 0x1, !P0 ;  /* 0x00000001ff137807 */ /* 0x000fe20004000000 */
[----:B------:R-:W-:Y:S01]  /*05c0*/  @!P3 IMAD.MOV.U32 R17, RZ, RZ, R7 ;  /* 0x000000ffff11b224 */ /* 0x000fe200078e0007 */
[----:B------:R-:W-:-:S04]  /*05d0*/  ISETP.GE.U32.AND P1, PT, R8, 0x2, PT ;  /* 0x000000020800780c */ /* 0x000fc80003f26070 */
[----:B------:R-:W-:Y:S01]  /*05e0*/  SEL R19, R19, 0x2, P1 ;  /* 0x0000000213137807 */ /* 0x000fe20000800000 */
[----:B------:R0:W3:Y:S01]  /*05f0*/  @!UP1 SYNCS.EXCH.64 URZ, [UR6+0x88], UR4 ;  /* 0x00008804063f95b2 */ /* 0x0000e20008000100 */
[----:B------:R-:W-:Y:S01]  /*0600*/  NOP ;  /* 0x0000000000007918 */ /* 0x000fe20000000000 */
[----:B---34-:R-:W-:Y:S06]  /*0610*/  BAR.SYNC.DEFER_BLOCKING 0x0 ;  /* 0x0000000000007b1d */ /* 0x018fec0000010000 */
[----:B------:R-:W-:Y:S05]  /*0620*/  @!P2 BRA `(.L_x_3) ;  /* 0x000000a000d4a947 */ /* 0x000fea0003800000 */
[----:B------:R-:W-:-:S13]  /*0630*/  ISETP.GT.U32.AND P0, PT, R8, 0x1, PT ;  /* 0x000000010800780c */ /* 0x000fda0003f04070 */
[----:B0-----:R-:W-:Y:S05]  /*0640*/  @P0 EXIT ;  /* 0x000000000000094d */ /* 0x001fea0003800000 */
[----:B------:R-:W-:Y:S01]  /*0650*/  ULDC.64 UR4, c[0x0][0x650] ;  /* 0x0001940000047ab9 */ /* 0x000fe20000000a00 */
[----:B------:R-:W-:Y:S01]  /*0660*/  PRMT R0, RZ, 0x7610, R0 ;  /* 0x00007610ff007816 */ /* 0x000fe20000000000 */
[----:B------:R-:W-:Y:S01]  /*0670*/  IMAD.MOV.U32 R152, RZ, RZ, -0x1 ;  /* 0xffffffffff987424 */ /* 0x000fe200078e00ff */
[----:B------:R-:W-:Y:S01]  /*0680*/  ISETP.GE.U32.AND P0, PT, R16, UR4, PT ;  /* 0x0000000410007c0c */ /* 0x000fe2000bf06070 */
[----:B------:R-:W-:Y:S01]  /*0690*/  IMAD.MOV.U32 R23, RZ, RZ, -0x1 ;  /* 0xffffffffff177424 */ /* 0x000fe200078e00ff */
[----:B------:R-:W-:Y:S02]  /*06a0*/  MOV R153, 0xffffffff ;  /* 0xffffffff00997802 */ /* 0x000fe40000000f00 */
[----:B------:R-:W-:-:S13]  /*06b0*/  ISETP.GE.U32.AND.EX P0, PT, R17, UR5, PT, P0 ;  /* 0x0000000511007c0c */ /* 0x000fda000bf06100 */
[----:B------:R-:W-:Y:S05]  /*06c0*/  @P0 BRA `(.L_x_4) ;  /* 0x0000000400540947 */ /* 0x000fea0003800000 */
[----:B------:R-:W0:Y:S01]  /*06d0*/  LDC.64 R14, c[0x0][0x628] ;  /* 0x00018a00ff0e7b82 */ /* 0x000e220000000a00 */
[----:B------:R-:W-:Y:S02]  /*06e0*/  IMAD.MOV.U32 R6, RZ, RZ, R16 ;  /* 0x000000ffff067224 */ /* 0x000fe400078e0010 */
[----:B------:R-:W-:-:S05]  /*06f0*/  IMAD.MOV.U32 R7, RZ, RZ, R17 ;  /* 0x000000ffff077224 */ /* 0x000fca00078e0011 */
[----:B------:R-:W1:Y:S08]  /*0700*/  LDC R0, c[0x0][0x630] ;  /* 0x00018c00ff007b82 */ /* 0x000e700000000800 */
[----:B------:R-:W2:Y:S01]  /*0710*/  LDC.64 R20, c[0x0][0x620] ;  /* 0x00018800ff147b82 */ /* 0x000ea20000000a00 */
[----:B0-----:R-:W-:-:S04]  /*0720*/  ISETP.NE.U32.AND P0, PT, R14, RZ, PT ;  /* 0x000000ff0e00720c */ /* 0x001fc80003f05070 */
[----:B------:R-:W-:-:S13]  /*0730*/  ISETP.NE.AND.EX P0, PT, R15, RZ, PT, P0 ;  /* 0x000000ff0f00720c */ /* 0x000fda0003f05300 */
[----:B-12---:R-:W-:Y:S05]  /*0740*/  @!P0 BRA `(.L_x_5) ;  /* 0x0000000000288947 */ /* 0x006fea0003800000 */
[----:B------:R-:W0:Y:S02]  /*0750*/  LDC R11, c[0x0][0x634] ;  /* 0x00018d00ff0b7b82 */ /* 0x000e240000000800 */
[----:B0-----:R-:W-:-:S05]  /*0760*/  IADD3 R11, P0, R16, R11, RZ ;  /* 0x0000000b100b7210 */ /* 0x001fca0007f1e0ff */
[----:B------:R-:W-:-:S04]  /*0770*/  IMAD.X R13, RZ, RZ, R17, P0 ;  /* 0x000000ffff0d7224 */ /* 0x000fc800000e0611 */
[----:B------:R-:W-:-:S04]  /*0780*/  IMAD.WIDE.U32 R6, R13, R14, RZ ;  /* 0x0000000e0d067225 */ /* 0x000fc800078e00ff */
[----:B------:R-:W-:-:S04]  /*0790*/  IMAD.WIDE.U32 R8, P0, R11, R15, R6 ;  /* 0x0000000f0b087225 */ /* 0x000fc80007800006 */
[----:B------:R-:W-:-:S04]  /*07a0*/  IMAD.WIDE.U32 R6, R11, R14, RZ ;  /* 0x0000000e0b067225 */ /* 0x000fc800078e00ff */
[----:B------:R-:W-:Y:S01]  /*07b0*/  IMAD.X R11, RZ, RZ, RZ, P0 ;  /* 0x000000ffff0b7224 */ /* 0x000fe200000e06ff */
[----:B------:R-:W-:Y:S01]  /*07c0*/  IADD3 RZ, P0, R7, R8, RZ ;  /* 0x0000000807ff7210 */ /* 0x000fe20007f1e0ff */
[----:B------:R-:W-:-:S04]  /*07d0*/  IMAD.MOV.U32 R10, RZ, RZ, R9 ;  /* 0x000000ffff0a7224 */ /* 0x000fc800078e0009 */
[----:B------:R-:W-:-:S08]  /*07e0*/  IMAD.WIDE.U32.X R6, R13, R15, R10, P0 ;  /* 0x0000000f0d067225 */ /* 0x000fd000000e040a */
.L_x_5:
[-CC-:B------:R-:W-:Y:S01]  /*07f0*/  SHF.R.U64 R23, R6, R0.reuse, R7.reuse ;  /* 0x0000000006177219 */ /* 0x180fe20000001207 */
[----:B------:R-:W0:Y:S01]  /*0800*/  LDC R10, c[0x0][0x618] ;  /* 0x00018600ff0a7b82 */ /* 0x000e220000000800 */
[----:B------:R-:W-:Y:S01]  /*0810*/  SHF.R.U32.HI R5, RZ, R0, R7 ;  /* 0x00000000ff057219 */ /* 0x000fe20000011607 */
[----:B------:R-:W-:Y:S01]  /*0820*/  ULDC UR4, c[0x0][0x150] ;  /* 0x0000540000047ab9 */ /* 0x000fe20000000800 */
[----:B------:R-:W-:Y:S02]  /*0830*/  IADD3 R9, P0, RZ, -R23, RZ ;  /* 0x80000017ff097210 */ /* 0x000fe40007f1e0ff */
[----:B------:R-:W-:-:S03]  /*0840*/  I2FP.F32.U32 R0, R4 ;  /* 0x0000000400007245 */ /* 0x000fc60000201000 */
[----:B------:R-:W1:Y:S01]  /*0850*/  LDC.64 R28, c[0x0][0x640] ;  /* 0x00019000ff1c7b82 */ /* 0x000e620000000a00 */
[----:B------:R-:W-:Y:S02]  /*0860*/  IMAD.X R11, RZ, RZ, ~R5, P0 ;  /* 0x000000ffff0b7224 */ /* 0x000fe400000e0e05 */
[----:B------:R-:W-:Y:S01]  /*0870*/  FMUL R0, R0, UR4 ;  /* 0x0000000400007c20 */ /* 0x000fe20008400000 */
[----:B------:R-:W-:Y:S01]  /*0880*/  IMAD.WIDE.U32 R6, R9, R20, R16 ;  /* 0x0000001409067225 */ /* 0x000fe200078e0010 */
[----:B------:R-:W-:-:S03]  /*0890*/  ULDC UR4, c[0x0][0x154] ;  /* 0x0000550000047ab9 */ /* 0x000fc60000000800 */
[----:B------:R-:W-:Y:S01]  /*08a0*/  IMAD R8, R11, R20, RZ ;  /* 0x000000140b087224 */ /* 0x000fe200078e02ff */
[----:B------:R-:W2:Y:S01]  /*08b0*/  LDC R5, c[0x0][0x144] ;  /* 0x00005100ff057b82 */ /* 0x000ea20000000800 */
[----:B------:R-:W3:Y:S02]  /*08c0*/  F2I.U32.TRUNC.NTZ R0, R0 ;  /* 0x0000000000007305 */ /* 0x000ee4000020f000 */
[----:B------:R-:W-:-:S04]  /*08d0*/  IMAD R9, R9, R21, R8 ;  /* 0x0000001509097224 */ /* 0x000fc800078e0208 */
[----:B------:R-:W-:Y:S01]  /*08e0*/  IMAD.IADD R7, R7, 0x1, R9 ;  /* 0x0000000107077824 */ /* 0x000fe200078e0209 */
[----:B------:R-:W4:Y:S01]  /*08f0*/  LDC R12, c[0x0][0x608] ;  /* 0x00018200ff0c7b82 */ /* 0x000f220000000800 */
[----:B------:R-:W-:-:S03]  /*0900*/  IMAD.MOV.U32 R9, RZ, RZ, -0x1 ;  /* 0xffffffffff097424 */ /* 0x000fc600078e00ff */
[-CC-:B0-----:R-:W-:Y:S02]  /*0910*/  SHF.R.U64 R20, R6, R10.reuse, R7.reuse ;  /* 0x0000000a06147219 */ /* 0x181fe40000001207 */
[----:B------:R-:W-:Y:S02]  /*0920*/  I2FP.F32.U32 R6, R3 ;  /* 0x0000000300067245 */ /* 0x000fe40000201000 */
[----:B------:R-:W0:Y:S01]  /*0930*/  LDC R26, c[0x0][0x658] ;  /* 0x00019600ff1a7b82 */ /* 0x000e220000000800 */
[----:B-1----:R-:W-:Y:S01]  /*0940*/  ISETP.NE.U32.AND P0, PT, R28, RZ, PT ;  /* 0x000000ff1c00720c */ /* 0x002fe20003f05070 */
[----:B---3--:R-:W-:Y:S01]  /*0950*/  IMAD.MOV R8, RZ, RZ, -R0 ;  /* 0x000000ffff087224 */ /* 0x008fe200078e0a00 */
[----:B------:R-:W-:Y:S01]  /*0960*/  SHF.R.U32.HI R7, RZ, R10, R7 ;  /* 0x0000000aff077219 */ /* 0x000fe20000011607 */
[----:B------:R-:W-:Y:S01]  /*0970*/  FMUL R6, R6, UR4 ;  /* 0x0000000406067c20 */ /* 0x000fe20008400000 */
[----:B------:R-:W-:-:S03]  /*0980*/  ISETP.NE.AND.EX P0, PT, R29, RZ, PT, P0 ;  /* 0x000000ff1d00720c */ /* 0x000fc60003f05300 */
[----:B------:R-:W1:Y:S01]  /*0990*/  LDC R14, c[0x0][0x148] ;  /* 0x00005200ff0e7b82 */ /* 0x000e620000000800 */
[----:B--2---:R-:W-:-:S07]  /*09a0*/  IMAD R0, R5, R8, R4 ;  /* 0x0000000805007224 */ /* 0x004fce00078e0204 */
[----:B------:R-:W2:Y:S01]  /*09b0*/  LDC R24, c[0x0][0x600] ;  /* 0x00018000ff187b82 */ /* 0x000ea20000000800 */
[-CC-:B----4-:R-:W-:Y:S02]  /*09c0*/  SHF.R.U64 R30, R20, R12.reuse, R7.reuse ;  /* 0x0000000c141e7219 */ /* 0x190fe40000001207 */
[----:B------:R-:W-:Y:S02]  /*09d0*/  SHF.R.U32.HI R5, RZ, R12, R7 ;  /* 0x0000000cff057219 */ /* 0x000fe40000011607 */
[----:B------:R3:W4:Y:S01]  /*09e0*/  F2I.U32.TRUNC.NTZ R12, R6 ;  /* 0x00000006000c7305 */ /* 0x000722000020f000 */
[----:B------:R-:W-:Y:S02]  /*09f0*/  MOV R7, 0x1 ;  /* 0x0000000100077802 */ /* 0x000fe40000000f00 */
[----:B------:R-:W1:Y:S01]  /*0a00*/  LDC R15, c[0x0][0x648] ;  /* 0x00019200ff0f7b82 */ /* 0x000e620000000800 */
[-C--:B0-----:R-:W-:Y:S02]  /*0a10*/  SHF.L.U32 R4, R9, R26.reuse, RZ ;  /* 0x0000001a09047219 */ /* 0x081fe400000006ff */
[----:B------:R-:W-:-:S02]  /*0a20*/  SHF.R.U64 R32, R30, R26, R5 ;  /* 0x0000001a1e207219 */ /* 0x000fc40000001205 */
[----:B------:R-:W-:Y:S02]  /*0a30*/  LOP3.LUT R11, RZ, R4, RZ, 0x33, !PT ;  /* 0x00000004ff0b7212 */ /* 0x000fe400078e33ff */
[-C--:B------:R-:W-:Y:S01]  /*0a40*/  SHF.R.U32.HI R5, RZ, R26.reuse, R5 ;  /* 0x0000001aff057219 */ /* 0x080fe20000011605 */
[----:B------:R-:W0:Y:S01]  /*0a50*/  LDC R21, c[0x0][0x638] ;  /* 0x00018e00ff157b82 */ /* 0x000e220000000800 */
[----:B------:R-:W-:Y:S01]  /*0a60*/  SHF.L.U32 R10, R7, R26, RZ ;  /* 0x0000001a070a7219 */ /* 0x000fe200000006ff */
[----:B------:R-:W-:-:S06]  /*0a70*/  IMAD.MOV.U32 R4, RZ, RZ, R32 ;  /* 0x000000ffff047224 */ /* 0x000fcc00078e0020 */
[----:B------:R-:W0:Y:S01]  /*0a80*/  LDC R152, c[0x0][0x610] ;  /* 0x00018400ff987b82 */ /* 0x000e220000000800 */
[----:B---34-:R-:W-:Y:S05]  /*0a90*/  @!P0 BRA `(.L_x_6) ;  /* 0x0000000000288947 */ /* 0x018fea0003800000 */
[----:B------:R-:W3:Y:S02]  /*0aa0*/  LDC R9, c[0x0][0x64c] ;  /* 0x00019300ff097b82 */ /* 0x000ee40000000800 */
[----:B---3--:R-:W-:-:S05]  /*0ab0*/  IADD3 R9, P0, R32, R9, RZ ;  /* 0x0000000920097210 */ /* 0x008fca0007f1e0ff */
        /* <DEDUP_REMOVED lines=8> */
.L_x_6:
[----:B-1----:R-:W-:Y:S01]  /*0b40*/  SHF.R.U64 R4, R4, R15, R5 ;  /* 0x0000000f04047219 */ /* 0x002fe20000001205 */
[----:B--2---:R-:W-:Y:S01]  /*0b50*/  VIADD R5, R24, 0xffffffff ;  /* 0xffffffff18057836 */ /* 0x004fe20000000000 */
[----:B------:R-:W-:Y:S01]  /*0b60*/  LOP3.LUT R11, R30, R11, RZ, 0xc0, !PT ;  /* 0x0000000b1e0b7212 */ /* 0x000fe200078ec0ff */
[----:B------:R-:W-:Y:S02]  /*0b70*/  IMAD.MOV R12, RZ, RZ, -R12 ;  /* 0x000000ffff0c7224 */ /* 0x000fe400078e0a0c */
[----:B------:R-:W-:Y:S01]  /*0b80*/  IMAD.MOV R6, RZ, RZ, -R4 ;  /* 0x000000ffff067224 */ /* 0x000fe200078e0a04 */
[----:B------:R-:W-:Y:S01]  /*0b90*/  LOP3.LUT R5, R20, R5, RZ, 0xc0, !PT ;  /* 0x0000000514057212 */ /* 0x000fe200078ec0ff */
[----:B------:R-:W-:Y:S02]  /*0ba0*/  @P3 IMAD R0, R14, R12, R3 ;  /* 0x0000000c0e003224 */ /* 0x000fe400078e0203 */
[----:B------:R-:W-:Y:S02]  /*0bb0*/  IMAD R11, R10, R4, R11 ;  /* 0x000000040a0b7224 */ /* 0x000fe400078e020b */
[----:B0-----:R-:W-:-:S02]  /*0bc0*/  IMAD R3, R6, R21, R32 ;  /* 0x0000001506037224 */ /* 0x001fc400078e0220 */
[----:B------:R-:W-:Y:S02]  /*0bd0*/  IMAD R152, R11, R152, R0 ;  /* 0x000000980b987224 */ /* 0x000fe400078e0200 */
[----:B------:R-:W-:Y:S02]  /*0be0*/  IMAD R3, R3, R24, R5 ;  /* 0x0000001803037224 */ /* 0x000fe400078e0205 */
[----:B------:R-:W-:-:S03]  /*0bf0*/  IMAD.MOV.U32 R0, RZ, RZ, 0x1 ;  /* 0x00000001ff007424 */ /* 0x000fc600078e00ff */
[----:B------:R-:W-:Y:S02]  /*0c00*/  SEL R153, R3, R152, !P3 ;  /* 0x0000009803997207 */ /* 0x000fe40005800000 */
[----:B------:R-:W-:-:S07]  /*0c10*/  SEL R152, R152, R3, !P3 ;  /* 0x0000000398987207 */ /* 0x000fce0005800000 */
.L_x_4:
[----:B------:R-:W-:-:S08]  /*0c20*/  NOP ;  /* 0x0000000000007918 */ /* 0x000fd00000000000 */
[----:B------:R-:W0:Y:S02]  /*0c30*/  USETMAXREG.TRY_ALLOC.CTAPOOL UP0, 0xe8 ;  /* 0x000000e8000079c8 */ /* 0x000e240008000600 */
[----:B0-----:R-:W-:-:S13]  /*0c40*/  PLOP3.LUT P0, PT, PT, PT, UP0, 0x80, 0x0 ;  /* 0x000000000000781c */ /* 0x001fda0003f0f008 */
[----:B------:R-:W-:Y:S05]  /*0c50*/  @!P0 BRA `(.L_x_4) ;  /* 0xfffffffc00f08947 */ /* 0x000fea000383ffff */
[----:B------:R-:W-:Y:S01]  /*0c60*/  ULDC.64 UR4, c[0x0][0x598] ;  /* 0x0001660000047ab9 */ /* 0x000fe20000000a00 */
[----:B------:R-:W-:Y:S01]  /*0c70*/  ULDC.64 UR36, c[0x0][0x208] ;  /* 0x0000820000247ab9 */ /* 0x000fe20000000a00 */
[----:B------:R-:W-:-:S04]  /*0c80*/  ISETP.NE.U32.AND P0, PT, RZ, UR4, PT ;  /* 0x00000004ff007c0c */ /* 0x000fc8000bf05070 */
[----:B------:R-:W-:-:S13]  /*0c90*/  ISETP.NE.AND.EX P0, PT, RZ, UR5, PT, P0 ;  /* 0x00000005ff007c0c */ /* 0x000fda000bf05300 */
[----:B------:R-:W-:Y:S05]  /*0ca0*/  @!P0 BRA `(.L_x_7) ;  /* 0x00000000001c8947 */ /* 0x000fea0003800000 */
[----:B------:R-:W0:Y:S02]  /*0cb0*/  LDC.64 R4, c[0x0][0x598] ;  /* 0x00016600ff047b82 */ /* 0x000e240000000a00 */
[----:B0-----:R-:W2:Y:S02]  /*0cc0*/  LDG.E.64 R4, desc[UR36][R4.64] ;  /* 0x0000002404047981 */ /* 0x001ea4000c1e1b00 */
[----:B--2---:R-:W-:-:S04]  /*0cd0*/  ISETP.NE.U32.AND P0, PT, R4, RZ, PT ;  /* 0x000000ff0400720c */ /* 0x004fc80003f05070 */
[----:B------:R-:W-:-:S13]  /*0ce0*/  ISETP.NE.AND.EX P0, PT, R5, RZ, PT, P0 ;  /* 0x000000ff0500720c */ /* 0x000fda0003f05300 */
[----:B------:R-:W-:Y:S05]  /*0cf0*/  @!P0 BRA `(.L_x_7) ;  /* 0x0000000000088947 */ /* 0x000fea0003800000 */
[----:B------:R0:W5:Y:S01]  /*0d00*/  LD.E R154, desc[UR36][R4.64] ;  /* 0x00000024049a7980 */ /* 0x000162000c101900 */
[----:B------:R-:W-:Y:S05]  /*0d10*/  BRA `(.L_x_8) ;  /* 0x0000000000247947 */ /* 0x000fea0003800000 */
.L_x_7:
[----:B------:R-:W-:Y:S02]  /*0d20*/  ULDC.64 UR4, c[0x0][0x588] ;  /* 0x0001620000047ab9 */ /* 0x000fe40000000a00 */
[----:B------:R-:W-:-:S04]  /*0d30*/  ISETP.NE.U32.AND P0, PT, RZ, UR4, PT ;  /* 0x00000004ff007c0c */ /* 0x000fc8000bf05070 */
[----:B------:R-:W-:-:S13]  /*0d40*/  ISETP.NE.AND.EX P0, PT, RZ, UR5, PT, P0 ;  /* 0x00000005ff007c0c */ /* 0x000fda000bf05300 */
[----:B------:R-:W-:Y:S05]  /*0d50*/  @!P0 BRA `(.L_x_9) ;  /* 0x00000000000c8947 */ /* 0x000fea0003800000 */
[----:B------:R-:W0:Y:S02]  /*0d60*/  LDC.64 R154, c[0x0][0x588] ;  /* 0x00016200ff9a7b82 */ /* 0x000e240000000a00 */
[----:B0-----:R1:W5:Y:S01]  /*0d70*/  LDG.E R154, desc[UR36][R154.64] ;  /* 0x000000249a9a7981 */ /* 0x001362000c1e1900 */
[----:B------:R-:W-:Y:S05]  /*0d80*/  BRA `(.L_x_8) ;  /* 0x0000000000087947 */ /* 0x000fea0003800000 */
.L_x_9:
[----:B------:R-:W-:Y:S02]  /*0d90*/  ULDC UR4, c[0x0][0x580] ;  /* 0x0001600000047ab9 */ /* 0x000fe40000000800 */
[----:B------:R-:W-:-:S07]  /*0da0*/  IMAD.U32 R154, RZ, RZ, UR4 ;  /* 0x00000004ff9a7e24 */ /* 0x000fce000f8e00ff */
.L_x_8:
[----:B------:R-:W-:Y:S02]  /*0db0*/  ULDC.64 UR4, c[0x0][0x5a0] ;  /* 0x0001680000047ab9 */ /* 0x000fe40000000a00 */
[----:B------:R-:W-:-:S04]  /*0dc0*/  ISETP.NE.U32.AND P0, PT, RZ, UR4, PT ;  /* 0x00000004ff007c0c */ /* 0x000fc8000bf05070 */
[----:B------:R-:W-:-:S13]  /*0dd0*/  ISETP.NE.AND.EX P0, PT, RZ, UR5, PT, P0 ;  /* 0x00000005ff007c0c */ /* 0x000fda000bf05300 */
[----:B------:R-:W-:Y:S05]  /*0de0*/  @!P0 BRA `(.L_x_10) ;  /* 0x00000000001c8947 */ /* 0x000fea0003800000 */
[----:B0-----:R-:W0:Y:S02]  /*0df0*/  LDC.64 R4, c[0x0][0x5a0] ;  /* 0x00016800ff047b82 */ /* 0x001e240000000a00 */
[----:B0-----:R-:W2:Y:S02]  /*0e00*/  LDG.E.64 R4, desc[UR36][R4.64] ;  /* 0x0000002404047981 */ /* 0x001ea4000c1e1b00 */
[----:B--2---:R-:W-:-:S04]  /*0e10*/  ISETP.NE.U32.AND P0, PT, R4, RZ, PT ;  /* 0x000000ff0400720c */ /* 0x004fc80003f05070 */
[----:B------:R-:W-:-:S13]  /*0e20*/  ISETP.NE.AND.EX P0, PT, R5, RZ, PT, P0 ;  /* 0x000000ff0500720c */ /* 0x000fda0003f05300 */
[----:B------:R-:W-:Y:S05]  /*0e30*/  @!P0 BRA `(.L_x_10) ;  /* 0x0000000000088947 */ /* 0x000fea0003800000 */
[----:B-1----:R0:W5:Y:S01]  /*0e40*/  LD.E R155, desc[UR36][R4.64] ;  /* 0x00000024049b7980 */ /* 0x002162000c101900 */
[----:B------:R-:W-:Y:S05]  /*0e50*/  BRA `(.L_x_11) ;  /* 0x0000000000247947 */ /* 0x000fea0003800000 */
.L_x_10:
[----:B------:R-:W-:Y:S02]  /*0e60*/  ULDC.64 UR4, c[0x0][0x590] ;  /* 0x0001640000047ab9 */ /* 0x000fe40000000a00 */
[----:B------:R-:W-:-:S04]  /*0e70*/  ISETP.NE.U32.AND P0, PT, RZ, UR4, PT ;  /* 0x00000004ff007c0c */ /* 0x000fc8000bf05070 */
[----:B------:R-:W-:-:S13]  /*0e80*/  ISETP.NE.AND.EX P0, PT, RZ, UR5, PT, P0 ;  /* 0x00000005ff007c0c */ /* 0x000fda000bf05300 */
[----:B------:R-:W-:Y:S05]  /*0e90*/  @!P0 BRA `(.L_x_12) ;  /* 0x00000000000c8947 */ /* 0x000fea0003800000 */
[----:B0-----:R-:W1:Y:S02]  /*0ea0*/  LDC.64 R4, c[0x0][0x590] ;  /* 0x00016400ff047b82 */ /* 0x001e640000000a00 */
[----:B-1----:R1:W5:Y:S01]  /*0eb0*/  LDG.E R155, desc[UR36][R4.64] ;  /* 0x00000024049b7981 */ /* 0x002362000c1e1900 */
[----:B------:R-:W-:Y:S05]  /*0ec0*/  BRA `(.L_x_11) ;  /* 0x0000000000087947 */ /* 0x000fea0003800000 */
.L_x_12:
[----:B------:R-:W-:Y:S02]  /*0ed0*/  ULDC UR4, c[0x0][0x584] ;  /* 0x0001610000047ab9 */ /* 0x000fe40000000800 */
[----:B-1----:R-:W-:-:S07]  /*0ee0*/  IMAD.U32 R155, RZ, RZ, UR4 ;  /* 0x00000004ff9b7e24 */ /* 0x002fce000f8e00ff */
.L_x_11:
[----:B------:R-:W-:-:S13]  /*0ef0*/  LOP3.LUT P0, RZ, R0, 0xff, RZ, 0xc0, !PT ;  /* 0x000000ff00ff7812 */ /* 0x000fda000780c0ff */
[----:B------:R-:W-:Y:S05]  /*0f00*/  @!P0 EXIT ;  /* 0x000000000000894d */ /* 0x000fea0003800000 */
[----:B------:R-:W-:Y:S01]  /*0f10*/  ULDC UR4, c[0x0][0x28c] ;  /* 0x0000a30000047ab9 */ /* 0x000fe20000000800 */
[----:B------:R-:W-:Y:S01]  /*0f20*/  LOP3.LUT R164, R19, 0x1, RZ, 0xfc, !PT ;  /* 0x0000000113a47812 */ /* 0x000fe200078efcff */
[----:B------:R-:W-:Y:S01]  /*0f30*/  UIADD3 UR4, UR4, 0x1f, URZ ;  /* 0x0000001f04047890 */ /* 0x000fe2000fffe03f */
[----:B------:R-:W-:Y:S01]  /*0f40*/  UMOV UR38, URZ ;  /* 0x0000003f00267c82 */ /* 0x000fe20008000000 */
[----:B------:R-:W-:Y:S02]  /*0f50*/  UMOV UR39, URZ ;  /* 0x0000003f00277c82 */ /* 0x000fe40008000000 */
[----:B------:R-:W-:-:S04]  /*0f60*/  USHF.R.S32.HI UR5, URZ, 0x1f, UR4 ;  /* 0x0000001f3f057899 */ /* 0x000fc80008011404 */
[----:B------:R-:W-:-:S04]  /*0f70*/  ULEA.HI UR5, UR5, UR4, URZ, 0x5 ;  /* 0x0000000405057291 */ /* 0x000fc8000f8f283f */
[----:B------:R-:W-:-:S12]  /*0f80*/  USHF.R.S32.HI UR40, URZ, 0x5, UR5 ;  /* 0x000000053f287899 */ /* 0x000fd80008011405 */
.L_x_284:
[----:B------:R-:W-:Y:S01]  /*0f90*/  LOP3.LUT R0, R18, 0x80, RZ, 0xc0, !PT ;  /* 0x0000008012007812 */ /* 0x000fe200078ec0ff */
[----:B--2---:R-:W2:Y:S01]  /*0fa0*/  S2UR UR7, SR_CgaCtaId ;  /* 0x00000000000779c3 */ /* 0x004ea20000008800 */
[----:B------:R-:W-:Y:S02]  /*0fb0*/  UMOV UR6, 0x400 ;  /* 0x0000040000067882 */ /* 0x000fe40000000000 */
[----:B------:R-:W-:-:S06]  /*0fc0*/  SHF.R.U32.HI R0, RZ, 0x7, R0 ;  /* 0x00000007ff007819 */ /* 0x000fcc0000011600 */
[----:B---3--:R-:W3:Y:S01]  /*0fd0*/  SHFL.IDX PT, R0, R0, RZ, 0x1f ;  /* 0x00001fff00007589 */ /* 0x008ee200000e0000 */
[----:B--2---:R-:W-:Y:S01]  /*0fe0*/  ULEA UR42, UR7, UR6, 0x18 ;  /* 0x00000006072a7291 */ /* 0x004fe2000f8ec03f */
[----:B---3--:R-:W-:-:S13]  /*0ff0*/  R2UR UR4, R0 ;  /* 0x00000000000472ca */ /* 0x008fda00000e0000 */
[----:B------:R-:W-:-:S04]  /*1000*/  ULEA.HI UR5, UR4, UR4, URZ, 0x1 ;  /* 0x0000000404057291 */ /* 0x000fc8000f8f083f */
[----:B------:R-:W-:-:S04]  /*1010*/  ULOP3.LUT UR5, UR5, 0xffffe, URZ, 0xc0, !UPT ;  /* 0x000ffffe05057892 */ /* 0x000fc8000f8ec03f */
[----:B------:R-:W-:-:S03]  /*1020*/  UIADD3 UR5, UR4, -UR5, URZ ;  /* 0x8000000504057290 */ /* 0x000fc6000fffe03f */
[----:B------:R-:W-:Y:S01]  /*1030*/  ULDC UR4, c[0x0][0x28c] ;  /* 0x0000a30000047ab9 */ /* 0x000fe20000000800 */
[----:B------:R-:W-:Y:S01]  /*1040*/  ULEA UR5, UR5, UR42, 0xc ;  /* 0x0000002a05057291 */ /* 0x000fe2000f8e603f */
[----:B------:R-:W-:-:S03]  /*1050*/  ISETP.LT.AND P0, PT, RZ, UR4, PT ;  /* 0x00000004ff007c0c */ /* 0x000fc6000bf01270 */
[----:B------:R-:W-:-:S04]  /*1060*/  UIADD3 UR5, UR5, 0x180, URZ ;  /* 0x0000018005057890 */ /* 0x000fc8000fffe03f */
[----:B------:R-:W-:-:S04]  /*1070*/  USHF.R.U32.HI UR5, URZ, 0x4, UR5 ;  /* 0x000000043f057899 */ /* 0x000fc80008011605 */
[----:B------:R-:W-:Y:S02]  /*1080*/  ULOP3.LUT UR41, UR5, 0x3fff, URZ, 0xc0, !UPT ;  /* 0x00003fff05297892 */ /* 0x000fe4000f8ec03f */
[----:B-1--45:R-:W-:Y:S10]  /*1090*/  @P0 BRA `(.L_x_13) ;  /* 0x0000000000400947 */ /* 0x032ff40003800000 */
[----:B------:R-:W-:Y:S01]  /*10a0*/  MOV R0, 0x0 ;  /* 0x0000000000007802 */ /* 0x000fe20000000f00 */
[----:B------:R-:W-:Y:S01]  /*10b0*/  ULDC.64 UR4, c[0x4][0x68] ;  /* 0x01001a0000047ab9 */ /* 0x000fe20000000a00 */
[----:B------:R-:W-:Y:S01]  /*10c0*/  ULDC.64 UR6, c[0x4][0x8] ;  /* 0x0100020000067ab9 */ /* 0x000fe20000000a00 */
[----:B01----:R-:W-:Y:S01]  /*10d0*/  MOV R4, UR4 ;  /* 0x0000000400047c02 */ /* 0x003fe20008000f00 */
[----:B------:R0:W1:Y:S01]  /*10e0*/  LDC.64 R14, c[0x4][R0] ;  /* 0x01000000000e7b82 */ /* 0x0000620000000a00 */
[----:B------:R-:W-:Y:S01]  /*10f0*/  IMAD.U32 R5, RZ, RZ, UR5 ;  /* 0x00000005ff057e24 */ /* 0x000fe2000f8e00ff */
[----:B------:R-:W-:Y:S01]  /*1100*/  ULDC.64 UR4, c[0x4][0x70] ;  /* 0x01001c0000047ab9 */ /* 0x000fe20000000a00 */
[----:B------:R-:W-:Y:S02]  /*1110*/  IMAD.U32 R10, RZ, RZ, UR6 ;  /* 0x00000006ff0a7e24 */ /* 0x000fe4000f8e00ff */
[----:B------:R-:W-:Y:S02]  /*1120*/  IMAD.U32 R6, RZ, RZ, UR4 ;  /* 0x00000004ff067e24 */ /* 0x000fe4000f8e00ff */
[----:B------:R-:W-:-:S02]  /*1130*/  IMAD.U32 R7, RZ, RZ, UR5 ;  /* 0x00000005ff077e24 */ /* 0x000fc4000f8e00ff */
[----:B------:R-:W-:Y:S02]  /*1140*/  IMAD.U32 R11, RZ, RZ, UR7 ;  /* 0x00000007ff0b7e24 */ /* 0x000fe4000f8e00ff */
[----:B------:R-:W-:Y:S02]  /*1150*/  IMAD.MOV.U32 R8, RZ, RZ, 0x1e1 ;  /* 0x000001e1ff087424 */ /* 0x000fe400078e00ff */
[----:B------:R-:W-:Y:S02]  /*1160*/  IMAD.MOV.U32 R12, RZ, RZ, 0x1 ;  /* 0x00000001ff0c7424 */ /* 0x000fe400078e00ff */
[----:B0-----:R-:W-:-:S07]  /*1170*/  IMAD.MOV.U32 R13, RZ, RZ, RZ ;  /* 0x000000ffff0d7224 */ /* 0x001fce00078e00ff */
[----:B------:R-:W-:-:S07]  /*1180*/  LEPC R20, `(.L_x_13) ;  /* 0x000000001014794e */ /* 0x000fce0000000000 */
[----:B-1---5:R-:W-:Y:S05]  /*1190*/  CALL.ABS.NOINC R14 ;  /* 0x000000000e007343 */ /* 0x022fea0003c00000 */
.L_x_13:
[----:B------:R-:W-:-:S13]  /*11a0*/  ISETP.NE.AND P0, PT, R164, 0x3, PT ;  /* 0x00000003a400780c */ /* 0x000fda0003f05270 */
[----:B------:R-:W-:Y:S05]  /*11b0*/  @!P0 BRA `(.L_x_14) ;  /* 0x0000000000048947 */ /* 0x000fea0003800000 */
[----:B------:R-:W-:Y:S01]  /*11c0*/  BPT.TRAP 0x1 ;  /* 0x000000040000795c */ /* 0x000fe20000300000 */
.L_x_14:
[----:B------:R-:W-:Y:S02]  /*11d0*/  IMAD.U32 R3, RZ, RZ, UR39 ;  /* 0x00000027ff037e24 */ /* 0x000fe4000f8e00ff */
[----:B------:R-:W-:-:S03]  /*11e0*/  IMAD.U32 R0, RZ, RZ, UR38 ;  /* 0x00000026ff007e24 */ /* 0x000fc6000f8e00ff */
[----:B------:R-:W-:Y:S02]  /*11f0*/  LEA R3, R3, UR42, 0x3 ;  /* 0x0000002a03037c11 */ /* 0x000fe4000f8e18ff */
[----:B------:R-:W-:-:S04]  /*1200*/  SHF.L.U32 R0, R0, 0x1f, RZ ;  /* 0x0000001f00007819 */ /* 0x000fc800000006ff */
[----:B------:R2:W3:Y:S01]  /*1210*/  SYNCS.PHASECHK.TRANS64.TRYWAIT P1, [R3+URZ], R0 ;  /* 0x00000000030075a7 */ /* 0x0004e2000802017f */
[----:B------:R-:W-:Y:S05]  /*1220*/  @!P0 BRA `(.L_x_15) ;  /* 0x0000000000048947 */ /* 0x000fea0003800000 */
[----:B------:R-:W-:Y:S01]  /*1230*/  BPT.TRAP 0x1 ;  /* 0x000000040000795c */ /* 0x000fe20000300000 */
.L_x_15:
[----:B---3--:R-:W-:Y:S05]  /*1240*/  @P1 BRA `(.L_x_16) ;  /* 0x0000000000081947 */ /* 0x008fea0003800000 */
[----:B------:R-:W3:Y:S02]  /*1250*/  SYNCS.PHASECHK.TRANS64.TRYWAIT P1, [R3+URZ], R0 ;  /* 0x00000000030075a7 */ /* 0x000ee4000802017f */
[----:B---3--:R-:W-:Y:S05]  /*1260*/  @!P1 BRA `(.L_x_17) ;  /* 0x000000ac00c49947 */ /* 0x008fea0003800000 */
.L_x_16:
[----:B------:R-:W-:-:S04]  /*1270*/  UISETP.LT.AND UP0, UPT, UR40, 0x1, UPT ;  /* 0x000000012800788c */ /* 0x000fc8000bf01270 */
[----:B------:R-:W-:-:S04]  /*1280*/  USEL UR4, UR40, 0x1, UP0 ;  /* 0x0000000128047887 */ /* 0x000fc80008000000 */
[----:B------:R-:W-:-:S06]  /*1290*/  UIADD3 UR4, UR40, -UR4, URZ ;  /* 0x8000000428047290 */ /* 0x000fcc000fffe03f */
[----:B--23--:R-:W-:Y:S01]  /*12a0*/  MOV R0, UR4 ;  /* 0x0000000400007c02 */ /* 0x00cfe20008000f00 */
[----:B------:R-:W-:Y:S05]  /*12b0*/  WARPSYNC.ALL ;  /* 0x0000000000007948 */ /* 0x000fea0003800000 */
[----:B------:R-:W-:Y:S01]  /*12c0*/  ISETP.GE.AND P1, PT, R0, 0x1, PT ;  /* 0x000000010000780c */ /* 0x000fe20003f26270 */
[----:B------:R-:W-:Y:S01]  /*12d0*/  UIADD3 UR4, UR42, 0x1c180, URZ ;  /* 0x0001c1802a047890 */ /* 0x000fe2000fffe03f */
[----:B------:R-:W-:Y:S01]  /*12e0*/  WARPGROUP.ARRIVE ;  /* 0x00000000000079c5 */ /* 0x000fe20000000000 */
[----:B------:R-:W-:Y:S01]  /*12f0*/  UMOV UR9, 0x80000020 ;  /* 0x8000002000097882 */ /* 0x000fe20000000000 */
[----:B------:R-:W-:Y:S01]  /*1300*/  UMOV UR11, 0x80000020 ;  /* 0x80000020000b7882 */ /* 0x000fe20000000000 */
[----:B------:R-:W-:-:S04]  /*1310*/  USHF.R.U32.HI UR4, URZ, 0x4, UR4 ;  /* 0x000000043f047899 */ /* 0x000fc80008011604 */
[----:B------:R-:W-:Y:S02]  /*1320*/  ULOP3.LUT UR5, UR4, 0x3fff, URZ, 0xc0, !UPT ;  /* 0x00003fff04057892 */ /* 0x000fe4000f8ec03f */
[----:B------:R-:W-:Y:S02]  /*1330*/  ULOP3.LUT UR4, UR41, 0x10000, URZ, 0xfc, !UPT ;  /* 0x0001000029047892 */ /* 0x000fe4000f8efc3f */
[----:B------:R-:W-:Y:S02]  /*1340*/  ULOP3.LUT UR5, UR5, 0x10000, URZ, 0xfc, !UPT ;  /* 0x0001000005057892 */ /* 0x000fe4000f8efc3f */
[----:B------:R-:W-:Y:S02]  /*1350*/  ULEA UR6, UR39, UR4, 0xa ;  /* 0x0000000427067291 */ /* 0x000fe4000f8e503f */
[----:B------:R-:W-:-:S05]  /*1360*/  ULEA UR7, UR39, UR5, 0x9 ;  /* 0x0000000527077291 */ /* 0x000fca000f8e483f */
[----:B------:R-:W-:Y:S02]  /*1370*/  UMOV UR8, UR6 ;  /* 0x0000000600087c82 */ /* 0x000fe40008000000 */
[----:B------:R-:W-:Y:S02]  /*1380*/  UMOV UR10, UR7 ;  /* 0x00000007000a7c82 */ /* 0x000fe40008000000 */
[----:B------:R-:W-:Y:S01]  /*1390*/  HGMMA.64x128x16.F32.BF16 R88, gdesc[UR8], RZ, !UPT, gsb0 ;  /* 0x01e00000085879f0 */ /* 0x000fe2000c0018ff */
[----:B------:R-:W-:Y:S01]  /*13a0*/  UIADD3 UR8, UR6, 0x200, URZ ;  /* 0x0000020006087890 */ /* 0x000fe2000fffe03f */
[----:B------:R-:W-:Y:S01]  /*13b0*/  UMOV UR9, 0x80000020 ;  /* 0x8000002000097882 */ /* 0x000fe20000000000 */
[----:B------:R-:W-:Y:S02]  /*13c0*/  WARPGROUP.DEPBAR.LE gsb0, 0x0 ;  /* 0x00008000000079c5 */ /* 0x000fe40000010000 */
[----:B------:R-:W-:-:S07]  /*13d0*/  WARPGROUP.ARRIVE ;  /* 0x00000000000079c5 */ /* 0x000fce0000000000 */
[----:B------:R-:W-:Y:S01]  /*13e0*/  HGMMA.64x128x16.F32.BF16 R24, gdesc[UR8], RZ, !UPT, gsb0 ;  /* 0x01e00000081879f0 */ /* 0x000fe2000c0018ff */
[----:B------:R-:W-:Y:S02]  /*13f0*/  UIADD3 UR8, UR6, 0x2, URZ ;  /* 0x0000000206087890 */ /* 0x000fe4000fffe03f */
[----:B------:R-:W-:Y:S01]  /*1400*/  UIADD3 UR10, UR7, 0x2, URZ ;  /* 0x00000002070a7890 */ /* 0x000fe2000fffe03f */
[----:B------:R-:W-:Y:S01]  /*1410*/  UMOV UR9, 0x80000020 ;  /* 0x8000002000097882 */ /* 0x000fe20000000000 */
[----:B------:R-:W-:Y:S01]  /*1420*/  UMOV UR11, 0x80000020 ;  /* 0x80000020000b7882 */ /* 0x000fe20000000000 */
[----:B------:R-:W-:Y:S02]  /*1430*/  WARPGROUP.DEPBAR.LE gsb0, 0x0 ;  /* 0x00008000000079c5 */ /* 0x000fe40000010000 */
[----:B------:R-:W-:-:S06]  /*1440*/  WARPGROUP.ARRIVE ;  /* 0x00000000000079c5 */ /* 0x000fcc0000000000 */
[----:B------:R-:W-:Y:S01]  /*1450*/  HGMMA.64x128x16.F32.BF16 R88, gdesc[UR8], R88, gsb0 ;  /* 0x01e00000085879f0 */ /* 0x000fe20008001858 */
[----:B------:R-:W-:Y:S01]  /*1460*/  UIADD3 UR8, UR6, 0x202, URZ ;  /* 0x0000020206087890 */ /* 0x000fe2000fffe03f */
[----:B------:R-:W-:Y:S01]  /*1470*/  UMOV UR9, 0x80000020 ;  /* 0x8000002000097882 */ /* 0x000fe20000000000 */
[----:B------:R-:W-:Y:S02]  /*1480*/  WARPGROUP.DEPBAR.LE gsb0, 0x0 ;  /* 0x00008000000079c5 */ /* 0x000fe40000010000 */
[----:B------:R-:W-:-:S07]  /*1490*/  WARPGROUP.ARRIVE ;  /* 0x00000000000079c5 */ /* 0x000fce0000000000 */
[----:B------:R-:W-:Y:S03]  /*14a0*/  HGMMA.64x128x16.F32.BF16 R24, gdesc[UR8], R24, gsb0 ;  /* 0x01e00000081879f0 */ /* 0x000fe60008001818 */
[----:B------:R-:W-:Y:S02]  /*14b0*/  WARPGROUP.DEPBAR.LE gsb0, 0x0 ;  /* 0x00008000000079c5 */ /* 0x000fe40000010000 */
[----:B------:R-:W-:Y:S05]  /*14c0*/  @!P1 BRA `(.L_x_18) ;  /* 0x0000000400089947 */ /* 0x000fea0003800000 */
[----:B------:R-:W-:-:S04]  /*14d0*/  UIADD3 UR6, UR39, 0x1, URZ ;  /* 0x0000000127067890 */ /* 0x000fc8000fffe03f */
[----:B------:R-:W-:-:S04]  /*14e0*/  UISETP.NE.AND UP0, UPT, UR6, 0x7, UPT ;  /* 0x000000070600788c */ /* 0x000fc8000bf05270 */
[----:B------:R-:W-:Y:S02]  /*14f0*/  USEL UR7, URZ, 0x1, UP0 ;  /* 0x000000013f077887 */ /* 0x000fe40008000000 */
[----:B------:R-:W-:Y:S02]  /*1500*/  USEL UR6, UR6, URZ, UP0 ;  /* 0x0000003f06067287 */ /* 0x000fe40008000000 */
[----:B------:R-:W-:-:S06]  /*1510*/  ULOP3.LUT UR7, UR38, UR7, URZ, 0x3c, !UPT ;  /* 0x0000000726077292 */ /* 0x000fcc000f8e3c3f */
[----:B01----:R-:W-:Y:S01]  /*1520*/  IMAD.U32 R5, RZ, RZ, UR7 ;  /* 0x00000007ff057e24 */ /* 0x003fe2000f8e00ff */
[----:B------:R-:W-:-:S06]  /*1530*/  UMOV UR7, UR39 ;  /* 0x0000002700077c82 */ /* 0x000fcc0008000000 */
.L_x_25:
[----:B01----:R-:W-:Y:S05]  /*1540*/  @!P0 BRA `(.L_x_19) ;  /* 0x0000000000048947 */ /* 0x003fea0003800000 */
[----:B------:R-:W-:Y:S01]  /*1550*/  BPT.TRAP 0x1 ;  /* 0x000000040000795c */ /* 0x000fe20000300000 */
.L_x_19:
[----:B------:R-:W0:Y:S01]  /*1560*/  S2UR UR9, SR_CgaCtaId ;  /* 0x00000000000979c3 */ /* 0x000e220000008800 */
[----:B------:R-:W-:Y:S01]  /*1570*/  UMOV UR8, 0x400 ;  /* 0x0000040000087882 */ /* 0x000fe20000000000 */
[----:B------:R-:W-:Y:S01]  /*1580*/  SHF.L.U32 R3, R5, 0x1f, RZ ;  /* 0x0000001f05037819 */ /* 0x000fe200000006ff */
[----:B0-----:R-:W-:-:S04]  /*1590*/  ULEA UR14, UR9, UR8, 0x18 ;  /* 0x00000008090e7291 */ /* 0x001fc8000f8ec03f */
[----:B------:R-:W-:-:S09]  /*15a0*/  ULEA UR8, UR6, UR14, 0x3 ;  /* 0x0000000e06087291 */ /* 0x000fd2000f8e183f */
[----:B------:R0:W1:Y:S01]  /*15b0*/  SYNCS.PHASECHK.TRANS64.TRYWAIT P1, [UR8], R3 ;  /* 0x00000003ff0075a7 */ /* 0x0000620008020148 */
[----:B------:R-:W-:Y:S05]  /*15c0*/  @!P0 BRA `(.L_x_20) ;  /* 0x0000000000048947 */ /* 0x000fea0003800000 */
[----:B------:R-:W-:Y:S01]  /*15d0*/  BPT.TRAP 0x1 ;  /* 0x000000040000795c */ /* 0x000fe20000300000 */
.L_x_20:
[----:B-1----:R-:W-:Y:S05]  /*15e0*/  @P1 BRA `(.L_x_21) ;  /* 0x0000000000081947 */ /* 0x002fea0003800000 */
[----:B------:R-:W1:Y:S02]  /*15f0*/  SYNCS.PHASECHK.TRANS64.TRYWAIT P1, [UR8], R3 ;  /* 0x00000003ff0075a7 */ /* 0x000e640008020148 */
[----:B-1----:R-:W-:Y:S05]  /*1600*/  @!P1 BRA `(.L_x_22) ;  /* 0x000000a800f09947 */ /* 0x002fea0003800000 */
.L_x_21:
[----:B------:R-:W-:Y:S01]  /*1610*/  ULEA UR12, UR6, UR4, 0xa ;  /* 0x00000004060c7291 */ /* 0x000fe2000f8e503f */
[----:B------:R-:W-:Y:S01]  /*1620*/  WARPGROUP.ARRIVE ;  /* 0x00000000000079c5 */ /* 0x000fe20000000000 */
[----:B------:R-:W-:Y:S01]  /*1630*/  ULEA UR13, UR6, UR5, 0x9 ;  /* 0x00000005060d7291 */ /* 0x000fe2000f8e483f */
[----:B------:R-:W-:Y:S01]  /*1640*/  UMOV UR9, 0x80000020 ;  /* 0x8000002000097882 */ /* 0x000fe20000000000 */
[----:B------:R-:W-:-:S03]  /*1650*/  UMOV UR11, 0x80000020 ;  /* 0x80000020000b7882 */ /* 0x000fc60000000000 */
[----:B------:R-:W-:Y:S02]  /*1660*/  UMOV UR8, UR12 ;  /* 0x0000000c00087c82 */ /* 0x000fe40008000000 */
[----:B------:R-:W-:Y:S02]  /*1670*/  UMOV UR10, UR13 ;  /* 0x0000000d000a7c82 */ /* 0x000fe40008000000 */
[----:B------:R-:W-:Y:S01]  /*1680*/  HGMMA.64x128x16.F32.BF16 R88, gdesc[UR8], R88, gsb0 ;  /* 0x01e00000085879f0 */ /* 0x000fe20008001858 */
[----:B------:R-:W-:Y:S01]  /*1690*/  UIADD3 UR8, UR12, 0x200, URZ ;  /* 0x000002000c087890 */ /* 0x000fe2000fffe03f */
[----:B------:R-:W-:Y:S01]  /*16a0*/  UMOV UR9, 0x80000020 ;  /* 0x8000002000097882 */ /* 0x000fe20000000000 */
[----:B------:R-:W-:Y:S02]  /*16b0*/  WARPGROUP.DEPBAR.LE gsb0, 0x0 ;  /* 0x00008000000079c5 */ /* 0x000fe40000010000 */
[----:B------:R-:W-:-:S07]  /*16c0*/  WARPGROUP.ARRIVE ;  /* 0x00000000000079c5 */ /* 0x000fce0000000000 */
[----:B------:R-:W-:Y:S01]  /*16d0*/  HGMMA.64x128x16.F32.BF16 R24, gdesc[UR8], R24, gsb0 ;  /* 0x01e00000081879f0 */ /* 0x000fe20008001818 */
        /* <DEDUP_REMOVED lines=14> */
[----:B------:R-:W-:Y:S01]  /*17c0*/  BPT.TRAP 0x1 ;  /* 0x000000040000795c */ /* 0x000fe20000300000 */
.L_x_23:
[----:B------:R-:W-:Y:S01]  /*17d0*/  ULEA UR8, UR7, UR14, 0x3 ;  /* 0x0000000e07087291 */ /* 0x000fe2000f8e183f */
[----:B------:R-:W-:-:S03]  /*17e0*/  ISETP.GT.U32.AND P1, PT, R19, 0x1, PT ;  /* 0x000000011300780c */ /* 0x000fc60003f24070 */
[----:B------:R-:W-:-:S04]  /*17f0*/  UIADD3 UR8, UR8, 0x38, URZ ;  /* 0x0000003808087890 */ /* 0x000fc8000fffe03f */
[----:B------:R-:W-:-:S09]  /*1800*/  UPRMT UR8, URZ, 0x654, UR8 ;  /* 0x000006543f087896 */ /* 0x000fd20008000008 */
[----:B------:R-:W-:Y:S01]  /*1810*/  SYNCS.ARRIVE.TRANS64.RED.A1T0 RZ, [UR8], RZ ;  /* 0x000000ffffff79a7 */ /* 0x000fe20008100408 */
[----:B------:R-:W-:Y:S05]  /*1820*/  @P1 BRA `(.L_x_24) ;  /* 0x0000000000041947 */ /* 0x000fea0003800000 */
[----:B------:R-:W-:Y:S01]  /*1830*/  BPT.TRAP 0x1 ;  /* 0x000000040000795c */ /* 0x000fe20000300000 */
.L_x_24:
[----:B------:R-:W-:Y:S01]  /*1840*/  UIADD3 UR6, UR6, 0x1, URZ ;  /* 0x0000000106067890 */ /* 0x000fe2000fffe03f */
[C---:B------:R-:W-:Y:S01]  /*1850*/  ISETP.GT.AND P1, PT, R0.reuse, 0x1, PT ;  /* 0x000000010000780c */ /* 0x040fe20003f24270 */
[----:B------:R-:W-:Y:S01]  /*1860*/  UIADD3 UR7, UR7, 0x1, URZ ;  /* 0x0000000107077890 */ /* 0x000fe2000fffe03f */
[----:B------:R-:W-:Y:S01]  /*1870*/  VIADD R0, R0, 0xffffffff ;  /* 0xffffffff00007836 */ /* 0x000fe20000000000 */
[----:B------:R-:W-:Y:S02]  /*1880*/  UISETP.NE.AND UP0, UPT, UR6, 0x7, UPT ;  /* 0x000000070600788c */ /* 0x000fe4000bf05270 */
[----:B------:R-:W-:Y:S02]  /*1890*/  UISETP.NE.AND UP1, UPT, UR7, 0x7, UPT ;  /* 0x000000070700788c */ /* 0x000fe4000bf25270 */
[----:B------:R-:W-:Y:S02]  /*18a0*/  USEL UR8, URZ, 0x1, UP0 ;  /* 0x000000013f087887 */ /* 0x000fe40008000000 */
[----:B------:R-:W-:-:S02]  /*18b0*/  USEL UR6, UR6, URZ, UP0 ;  /* 0x0000003f06067287 */ /* 0x000fc40008000000 */
[----:B------:R-:W-:Y:S02]  /*18c0*/  USEL UR7, UR7, URZ, UP1 ;  /* 0x0000003f07077287 */ /* 0x000fe40008800000 */
[----:B------:R-:W-:Y:S01]  /*18d0*/  LOP3.LUT R5, R5, UR8, RZ, 0x3c, !PT ;  /* 0x0000000805057c12 */ /* 0x000fe2000f8e3cff */
[----:B------:R-:W-:Y:S09]  /*18e0*/  @P1 BRA `(.L_x_25) ;  /* 0xfffffffc00141947 */ /* 0x000ff2000383ffff */
.L_x_18:
[----:B------:R-:W2:Y:S02]  /*18f0*/  LDC R0, c[0x0][0x28c] ;  /* 0x0000a300ff007b82 */ /* 0x000ea40000000800 */
[----:B--2---:R-:W-:-:S13]  /*1900*/  ISETP.GE.AND P1, PT, R0, 0x1, PT ;  /* 0x000000010000780c */ /* 0x004fda0003f26270 */
[----:B------:R-:W-:Y:S05]  /*1910*/  @!P1 BRA `(.L_x_26) ;  /* 0x0000000000509947 */ /* 0x000fea0003800000 */
[----:B------:R-:W-:Y:S05]  /*1920*/  @!P0 BRA `(.L_x_27) ;  /* 0x0000000000048947 */ /* 0x000fea0003800000 */
[----:B------:R-:W-:Y:S01]  /*1930*/  BPT.TRAP 0x1 ;  /* 0x000000040000795c */ /* 0x000fe20000300000 */
.L_x_27:
[----:B------:R-:W-:Y:S01]  /*1940*/  UISETP.LT.AND UP0, UPT, UR40, 0x1, UPT ;  /* 0x000000012800788c */ /* 0x000fe2000bf01270 */
[----:B------:R-:W2:Y:S01]  /*1950*/  S2UR UR7, SR_CgaCtaId ;  /* 0x00000000000779c3 */ /* 0x000ea20000008800 */
[----:B------:R-:W-:Y:S02]  /*1960*/  ISETP.GT.U32.AND P0, PT, R19, 0x1, PT ;  /* 0x000000011300780c */ /* 0x000fe40003f04070 */
[----:B------:R-:W-:-:S04]  /*1970*/  USEL UR6, UR40, 0x1, UP0 ;  /* 0x0000000128067887 */ /* 0x000fc80008000000 */
[----:B------:R-:W-:-:S04]  /*1980*/  UIADD3 UR6, UR39, UR40, -UR6 ;  /* 0x0000002827067290 */ /* 0x000fc8000fffe806 */
[----:B------:R-:W-:-:S04]  /*1990*/  UIMAD.WIDE.U32 UR4, UR6, 0x24924925, URZ ;  /* 0x24924925060478a5 */ /* 0x000fc8000f8e003f */
[----:B------:R-:W-:-:S04]  /*19a0*/  UIADD3 UR4, UR6, -UR5, URZ ;  /* 0x8000000506047290 */ /* 0x000fc8000fffe03f */
[----:B------:R-:W-:-:S03]  /*19b0*/  ULEA.HI UR4, UR4, UR5, URZ, 0x1f ;  /* 0x0000000504047291 */ /* 0x000fc6000f8ff83f */
[----:B------:R-:W-:Y:S01]  /*19c0*/  UMOV UR5, 0x400 ;  /* 0x0000040000057882 */ /* 0x000fe20000000000 */
[----:B------:R-:W-:Y:S02]  /*19d0*/  USHF.R.U32.HI UR4, URZ, 0x2, UR4 ;  /* 0x000000023f047899 */ /* 0x000fe40008011604 */
[----:B--2---:R-:W-:Y:S02]  /*19e0*/  ULEA UR5, UR7, UR5, 0x18 ;  /* 0x0000000507057291 */ /* 0x004fe4000f8ec03f */
[----:B------:R-:W-:-:S04]  /*19f0*/  UIMAD UR4, UR4, -0x7, UR6 ;  /* 0xfffffff9040478a4 */ /* 0x000fc8000f8e0206 */
[----:B------:R-:W-:-:S04]  /*1a00*/  ULEA UR4, UR4, UR5, 0x3 ;  /* 0x0000000504047291 */ /* 0x000fc8000f8e183f */
[----:B------:R-:W-:-:S04]  /*1a10*/  UIADD3 UR4, UR4, 0x38, URZ ;  /* 0x0000003804047890 */ /* 0x000fc8000fffe03f */
[----:B------:R-:W-:-:S09]  /*1a20*/  UPRMT UR4, URZ, 0x654, UR4 ;  /* 0x000006543f047896 */ /* 0x000fd20008000004 */
[----:B------:R-:W-:Y:S01]  /*1a30*/  SYNCS.ARRIVE.TRANS64.RED.A1T0 RZ, [UR4], RZ ;  /* 0x000000ffffff79a7 */ /* 0x000fe20008100404 */
[----:B------:R-:W-:Y:S05]  /*1a40*/  @P0 BRA `(.L_x_26) ;  /* 0x0000000000040947 */ /* 0x000fea0003800000 */
[----:B------:R-:W-:Y:S01]  /*1a50*/  BPT.TRAP 0x1 ;  /* 0x000000040000795c */ /* 0x000fe20000300000 */
.L_x_26:
[----:B------:R-:W2:Y:S01]  /*1a60*/  LDC R6, c[0x0][0x288] ;  /* 0x0000a200ff067b82 */ /* 0x000ea20000000800 */
[----:B01----:R-:W-:Y:S01]  /*1a70*/  SHF.R.U32.HI R3, RZ, 0x2, R18 ;  /* 0x00000002ff037819 */ /* 0x003fe20000011612 */
[----:B------:R-:W-:Y:S01]  /*1a80*/  IMAD.SHL.U32 R13, R153, 0x80, RZ ;  /* 0x00000080990d7824 */ /* 0x000fe200078e00ff */
[----:B------:R-:W-:Y:S01]  /*1a90*/  LOP3.LUT R4, R18, 0x60, RZ, 0xc0, !PT ;  /* 0x0000006012047812 */ /* 0x000fe200078ec0ff */
[----:B------:R-:W-:Y:S01]  /*1aa0*/  UIADD3 UR39, UR40, UR39, URZ ;  /* 0x0000002728277290 */ /* 0x000fe2000fffe03f */
[----:B------:R-:W-:Y:S01]  /*1ab0*/  LOP3.LUT R3, R3, 0x7, RZ, 0xc0, !PT ;  /* 0x0000000703037812 */ /* 0x000fe200078ec0ff */
[----:B------:R-:W-:Y:S01]  /*1ac0*/  IMAD.SHL.U32 R15, R152, 0x100, RZ ;  /* 0x00000100980f7824 */ /* 0x000fe200078e00ff */
[----:B------:R-:W-:Y:S01]  /*1ad0*/  SHF.R.U32.HI R10, RZ, 0x1, R4 ;  /* 0x00000001ff0a7819 */ /* 0x000fe20000011604 */
[----:B------:R-:W-:Y:S01]  /*1ae0*/  UISETP.GT.U32.AND UP0, UPT, UR39, 0x6, UPT ;  /* 0x000000062700788c */ /* 0x000fe2000bf04070 */
[----:B------:R-:W-:Y:S01]  /*1af0*/  LOP3.LUT R0, R22, 0x1, RZ, 0xc0, !PT ;  /* 0x0000000116007812 */ /* 0x000fe200078ec0ff */
[----:B------:R-:W-:Y:S01]  /*1b00*/  UIMAD.WIDE.U32 UR4, UR39, 0x24924925, URZ ;  /* 0x24924925270478a5 */ /* 0x000fe2000f8e003f */
[----:B------:R-:W-:Y:S01]  /*1b10*/  IADD3 R5, RZ, -R10, -R3 ;  /* 0x8000000aff057210 */ /* 0x000fe20007ffe803 */
[----:B------:R-:W-:Y:S01]  /*1b20*/  ULDC UR7, c[0x0][0x284] ;  /* 0x0000a10000077ab9 */ /* 0x000fe20000000800 */
[----:B------:R-:W-:Y:S01]  /*1b30*/  UISETP.LT.U32.AND UP0, UPT, UR40, 0x7, UP0 ;  /* 0x000000072800788c */ /* 0x000fe20008701070 */
[C---:B------:R-:W-:Y:S01]  /*1b40*/  IMAD.SHL.U32 R4, R0.reuse, 0x40, RZ ;  /* 0x0000004000047824 */ /* 0x040fe200078e00ff */
[----:B------:R-:W-:Y:S01]  /*1b50*/  UIADD3 UR4, UR39, -UR5, URZ ;  /* 0x8000000527047290 */ /* 0x000fe2000fffe03f */
[----:B------:R-:W-:Y:S01]  /*1b60*/  IMAD R12, R0, -0x40, R5 ;  /* 0xffffffc0000c7824 */ /* 0x000fe200078e0205 */
[----:B------:R-:W-:Y:S01]  /*1b70*/  LOP3.LUT R0, R18, 0x3, RZ, 0xc0, !PT ;  /* 0x0000000312007812 */ /* 0x000fe200078ec0ff */
[----:B------:R-:W-:Y:S01]  /*1b80*/  UISETP.GE.U32.AND UP1, UPT, UR40, 0x7, UPT ;  /* 0x000000072800788c */ /* 0x000fe2000bf26070 */
[----:B------:R-:W-:Y:S01]  /*1b90*/  SHF.R.S32.HI R21, RZ, 0x1f, R23 ;  /* 0x0000001fff157819 */ /* 0x000fe20000011417 */
[----:B------:R-:W-:Y:S01]  /*1ba0*/  ULDC.64 UR8, c[0x0][0x5d0] ;  /* 0x0001740000087ab9 */ /* 0x000fe20000000a00 */
[----:B------:R-:W-:Y:S01]  /*1bb0*/  USEL UR6, URZ, 0x1, !UP0 ;  /* 0x000000013f067887 */ /* 0x000fe2000c000000 */
[----:B------:R-:W-:Y:S01]  /*1bc0*/  LOP3.LUT R3, R4, 0x40, R3, 0xe2, !PT ;  /* 0x0000004004037812 */ /* 0x000fe200078ee203 */
[----:B------:R-:W-:Y:S01]  /*1bd0*/  ULEA.HI UR4, UR4, UR5, URZ, 0x1f ;  /* 0x0000000504047291 */ /* 0x000fe2000f8ff83f */
[----:B--2---:R-:W-:Y:S01]  /*1be0*/  IMAD R0, R0, -0x2, R6 ;  /* 0xfffffffe00007824 */ /* 0x004fe200078e0206 */
[----:B------:R-:W-:Y:S01]  /*1bf0*/  ISETP.GE.AND P0, PT, R13, R6, PT ;  /* 0x000000060d00720c */ /* 0x000fe20003f06270 */
[----:B------:R-:W-:Y:S01]  /*1c00*/  IMAD.SHL.U32 R6, R18, 0x2, RZ ;  /* 0x0000000212067824 */ /* 0x000fe200078e00ff */
[----:B------:R-:W-:Y:S01]  /*1c10*/  ULOP3.LUT UR38, UR38, UR6, URZ, 0x3c, !UPT ;  /* 0x0000000626267292 */ /* 0x000fe2000f8e3c3f */
[----:B------:R-:W-:Y:S01]  /*1c20*/  IMAD R4, R21, UR8, RZ ;  /* 0x0000000815047c24 */ /* 0x000fe2000f8e02ff */
[----:B------:R-:W-:Y:S01]  /*1c30*/  ISETP.GE.OR P0, PT, R15, UR7, P0 ;  /* 0x000000070f007c0c */ /* 0x000fe20008706670 */
[----:B------:R-:W-:Y:S01]  /*1c40*/  IMAD.WIDE R8, R152, 0x100, RZ ;  /* 0x0000010098087825 */ /* 0x000fe200078e02ff */
[----:B------:R-:W-:Y:S01]  /*1c50*/  LOP3.LUT R6, R13, 0x6, R6, 0xf8, !PT ;  /* 0x000000060d067812 */ /* 0x000fe200078ef806 */
[----:B------:R-:W-:-:S02]  /*1c60*/  USHF.R.U32.HI UR4, URZ, 0x2, UR4 ;  /* 0x000000023f047899 */ /* 0x000fc40008011604 */
[----:B------:R-:W-:Y:S01]  /*1c70*/  IMAD R11, R23, UR9, R4 ;  /* 0x00000009170b7c24 */ /* 0x000fe2000f8e0204 */
[----:B------:R-:W-:Y:S01]  /*1c80*/  SHF.R.S32.HI R7, RZ, 0x1f, R6 ;  /* 0x0000001fff077819 */ /* 0x000fe20000011406 */
[----:B------:R-:W-:Y:S01]  /*1c90*/  @UP1 ULOP3.LUT UR38, UR38, 0x1, UR4, 0x78, !UPT ;  /* 0x0000000126261892 */ /* 0x000fe2000f8e7804 */
[----:B------:R-:W-:Y:S01]  /*1ca0*/  LOP3.LUT R153, R8, R3, R10, 0xfe, !PT ;  /* 0x0000000308997212 */ /* 0x000fe200078efe0a */
[----:B------:R-:W-:Y:S01]  /*1cb0*/  UIMAD UR39, UR4, -0x7, UR39 ;  /* 0xfffffff9042778a4 */ /* 0x000fe2000f8e0227 */
[----:B------:R-:W-:Y:S01]  /*1cc0*/  IADD3 R3, -R15, UR7, R12 ;  /* 0x000000070f037c10 */ /* 0x000fe2000fffe10c */
[----:B------:R-:W-:-:S04]  /*1cd0*/  IMAD.WIDE.U32 R4, R23, UR8, R6 ;  /* 0x0000000817047c25 */ /* 0x000fc8000f8e0006 */
[----:B------:R-:W-:Y:S02]  /*1ce0*/  IMAD.IADD R11, R5, 0x1, R11 ;  /* 0x00000001050b7824 */ /* 0x000fe400078e020b */
[----:B------:R-:W-:Y:S02]  /*1cf0*/  IMAD.IADD R0, R0, 0x1, -R13 ;  /* 0x0000000100007824 */ /* 0x000fe400078e0a0d */
[----:B------:R-:W-:Y:S02]  /*1d00*/  IMAD.MOV.U32 R152, RZ, RZ, -0x1 ;  /* 0xffffffffff987424 */ /* 0x000fe400078e00ff */
[----:B------:R-:W-:Y:S01]  /*1d10*/  IMAD.MOV.U32 R10, RZ, RZ, R4 ;  /* 0x000000ffff0a7224 */ /* 0x000fe200078e0004 */
[----:B------:R-:W-:Y:S06]  /*1d20*/  @P0 BRA `(.L_x_28) ;  /* 0x00000084006c0947 */ /* 0x000fec0003800000 */
[----:B------:R-:W0:Y:S01]  /*1d30*/  LDC.64 R4, c[0x0][0x5c8] ;  /* 0x00017200ff047b82 */ /* 0x000e220000000a00 */
[----:B-----5:R-:W-:Y:S01]  /*1d40*/  FSETP.NEU.AND P0, PT, R155, RZ, PT ;  /* 0x000000ff9b00720b */ /* 0x020fe20003f0d000 */
[----:B------:R-:W-:Y:S01]  /*1d50*/  BSSY B0, `(.L_x_28) ;  /* 0x0000858000007945 */ /* 0x000fe20003800000 */
[----:B------:R-:W-:-:S04]  /*1d60*/  ISETP.GT.AND P3, PT, R3, RZ, PT ;  /* 0x000000ff0300720c */ /* 0x000fc80003f64270 */
[----:B------:R-:W-:Y:S01]  /*1d70*/  ISETP.GT.AND P1, PT, R0, RZ, P3 ;  /* 0x000000ff0000720c */ /* 0x000fe20001f24270 */
[-C--:B0-----:R-:W-:Y:S02]  /*1d80*/  IMAD R12, R9, R4.reuse, RZ ;  /* 0x00000004090c7224 */ /* 0x081fe400078e02ff */
[----:B------:R-:W-:-:S04]  /*1d90*/  IMAD.WIDE.U32 R166, R153, R4, R10 ;  /* 0x0000000499a67225 */ /* 0x000fc800078e000a */
[----:B------:R-:W-:-:S05]  /*1da0*/  IMAD R11, R153, R5, R12 ;  /* 0x00000005990b7224 */ /* 0x000fca00078e020c */
[----:B------:R-:W-:Y:S01]  /*1db0*/  IADD3 R169, R167, R11, RZ ;  /* 0x0000000ba7a97210 */ /* 0x000fe20007ffe0ff */
[----:B------:R-:W-:Y:S06]  /*1dc0*/  @!P0 BRA `(.L_x_29) ;  /* 0x00000060000c8947 */ /* 0x000fec0003800000 */
[----:B------:R-:W0:Y:S01]  /*1dd0*/  LDC.64 R12, c[0x0][0x5b8] ;  /* 0x00016e00ff0c7b82 */ /* 0x000e220000000a00 */
[----:B------:R-:W-:-:S07]  /*1de0*/  ULDC.64 UR4, c[0x0][0x5c0] ;  /* 0x0001700000047ab9 */ /* 0x000fce0000000a00 */
[----:B------:R-:W1:Y:S08]  /*1df0*/  LDC.64 R14, c[0x0][0x5b0] ;  /* 0x00016c00ff0e7b82 */ /* 0x000e700000000a00 */
[----:B------:R-:W2:Y:S01]  /*1e00*/  LDC.64 R10, c[0x0][0x5a8] ;  /* 0x00016a00ff0a7b82 */ /* 0x000ea20000000a00 */
[----:B0-----:R-:W-:-:S04]  /*1e10*/  IMAD R20, R21, R12, RZ ;  /* 0x0000000c15147224 */ /* 0x001fc800078e02ff */
[C---:B------:R-:W-:Y:S02]  /*1e20*/  IMAD R13, R23.reuse, R13, R20 ;  /* 0x0000000d170d7224 */ /* 0x040fe400078e0214 */
[----:B------:R-:W-:-:S04]  /*1e30*/  IMAD.WIDE.U32 R20, R23, R12, R6 ;  /* 0x0000000c17147225 */ /* 0x000fc800078e0006 */
[----:B-1----:R-:W-:Y:S02]  /*1e40*/  IMAD R156, R9, R14, RZ ;  /* 0x0000000e099c7224 */ /* 0x002fe400078e02ff */
[----:B------:R-:W-:Y:S02]  /*1e50*/  IMAD.IADD R157, R21, 0x1, R13 ;  /* 0x00000001159d7824 */ /* 0x000fe400078e020d */
[----:B------:R-:W-:Y:S02]  /*1e60*/  IMAD R167, R153, R15, R156 ;  /* 0x0000000f99a77224 */ /* 0x000fe400078e029c */
[----:B------:R-:W-:-:S04]  /*1e70*/  IMAD.MOV.U32 R156, RZ, RZ, R20 ;  /* 0x000000ffff9c7224 */ /* 0x000fc800078e0014 */
[----:B------:R-:W-:-:S04]  /*1e80*/  IMAD.WIDE.U32 R158, R153, R14, R156 ;  /* 0x0000000e999e7225 */ /* 0x000fc800078e009c */
[----:B------:R-:W-:Y:S01]  /*1e90*/  IMAD.IADD R159, R159, 0x1, R167 ;  /* 0x000000019f9f7824 */ /* 0x000fe200078e02a7 */
[----:B--2---:R-:W-:-:S04]  /*1ea0*/  LEA R160, P0, R158, R10, 0x1 ;  /* 0x0000000a9ea07211 */ /* 0x004fc800078008ff */
[----:B------:R-:W-:-:S05]  /*1eb0*/  LEA.HI.X R161, R158, R11, R159, 0x1, P0 ;  /* 0x0000000b9ea17211 */ /* 0x000fca00000f0c9f */
[----:B------:R-:W2:Y:S01]  /*1ec0*/  @P1 LDG.E.LTC128B.U16 R165, desc[UR36][R160.64] ;  /* 0x00000024a0a51981 */ /* 0x000ea2000c1e1520 */
[----:B------:R-:W-:Y:S01]  /*1ed0*/  IMAD.WIDE.U32 R162, R153, R14, R6 ;  /* 0x0000000e99a27225 */ /* 0x000fe200078e0006 */
[----:B------:R-:W-:Y:S01]  /*1ee0*/  ISETP.GT.AND P2, PT, R0, 0x1, P3 ;  /* 0x000000010000780c */ /* 0x000fe20001f44270 */
[----:B------:R-:W-:Y:S02]  /*1ef0*/  BSSY B1, `(.L_x_30) ;  /* 0x0000012000017945 */ /* 0x000fe40003800000 */
[----:B------:R-:W-:Y:S02]  /*1f00*/  IMAD.IADD R163, R167, 0x1, R163 ;  /* 0x00000001a7a37824 */ /* 0x000fe400078e02a3 */
[----:B------:R-:W-:-:S04]  /*1f10*/  IMAD.WIDE.U32 R162, R23, R12, R162 ;  /* 0x0000000c17a27225 */ /* 0x000fc800078e00a2 */
[----:B--2---:R-:W-:-:S04]  /*1f20*/  IMAD.U32 R158, R165, 0x10000, RZ ;  /* 0x00010000a59e7824 */ /* 0x004fc800078e00ff */
[----:B------:R-:W-:Y:S01]  /*1f30*/  FMUL R159, R158, R155 ;  /* 0x0000009b9e9f7220 */ /* 0x000fe20000400000 */
[----:B------:R-:W-:-:S03]  /*1f40*/  LEA R158, P0, R166, UR4, 0x1 ;  /* 0x00000004a69e7c11 */ /* 0x000fc6000f8008ff */
[----:B------:R-:W-:Y:S01]  /*1f50*/  FFMA R159, R88, R154, R159 ;  /* 0x0000009a589f7223 */ /* 0x000fe2000000009f */
[----:B------:R-:W-:-:S04]  /*1f60*/  IMAD.IADD R88, R13, 0x1, R163 ;  /* 0x000000010d587824 */ /* 0x000fc800078e02a3 */
[----:B------:R-:W-:Y:S02]  /*1f70*/  F2FP.BF16.F32.PACK_AB R161, RZ, R159 ;  /* 0x0000009fffa1723e */ /* 0x000fe400000010ff */
[----:B------:R-:W-:Y:S02]  /*1f80*/  LEA.HI.X R159, R166, UR5, R169, 0x1, P0 ;  /* 0x00000005a69f7c11 */ /* 0x000fe400080f0ca9 */
[----:B------:R-:W-:Y:S02]  /*1f90*/  PRMT R163, R161, 0x7610, R163 ;  /* 0x00007610a1a37816 */ /* 0x000fe400000000a3 */
[----:B------:R-:W-:-:S03]  /*1fa0*/  LEA R160, P0, R162, R10, 0x1 ;  /* 0x0000000aa2a07211 */ /* 0x000fc600078008ff */
[----:B------:R0:W-:Y:S01]  /*1fb0*/  @P1 STG.E.U16 desc[UR36][R158.64], R163 ;  /* 0x000000a39e001986 */ /* 0x0001e2000c101524 */
[----:B------:R-:W-:Y:S01]  /*1fc0*/  LEA.HI.X R161, R162, R11, R88, 0x1, P0 ;  /* 0x0000000ba2a17211 */ /* 0x000fe200000f0c58 */
[C---:B------:R-:W-:Y:S01]  /*1fd0*/  IMAD.SHL.U32 R162, R14.reuse, 0x8, RZ ;  /* 0x000000080ea27824 */ /* 0x040fe200078e00ff */
[----:B0-----:R-:W-:Y:S01]  /*1fe0*/  SHF.L.U64.HI R163, R14, 0x3, R15 ;  /* 0x000000030ea37819 */ /* 0x001fe2000001020f */
[----:B------:R-:W-:Y:S06]  /*1ff0*/  @!P2 BRA `(.L_x_31) ;  /* 0x000000000004a947 */ /* 0x000fec0003800000 */
[----:B------:R0:W5:Y:S02]  /*2000*/  LDG.E.LTC128B.U16 R165, desc[UR36][R160.64+0x2] ;  /* 0x00000224a0a57981 */ /* 0x000164000c1e1520 */
.L_x_31:
[----:B------:R-:W-:Y:S05]  /*2010*/  BSYNC B1 ;  /* 0x0000000000017941 */ /* 0x000fea0003800000 */
.L_x_30:
[----:B-----5:R-:W-:Y:S01]  /*2020*/  IMAD.U32 R88, R165, 0x10000, RZ ;  /* 0x00010000a5587824 */ /* 0x020fe200078e00ff */
[----:B------:R-:W-:Y:S01]  /*2030*/  ISETP.GT.AND P0, PT, R3, 0x8, PT ;  /* 0x000000080300780c */ /* 0x000fe20003f04270 */
[----:B------:R-:W-:Y:S01]  /*2040*/  IMAD.WIDE.U32 R170, R153, R14, R162 ;  /* 0x0000000e99aa7225 */ /* 0x000fe200078e00a2 */
[----:B------:R-:W-:-:S03]  /*2050*/  PRMT R172, R165, 0x7610, R172 ;  /* 0x00007610a5ac7816 */ /* 0x000fc600000000ac */
[----:B------:R-:W-:Y:S01]  /*2060*/  FMUL R88, R88, R155 ;  /* 0x0000009b58587220 */ /* 0x000fe20000400000 */
[----:B------:R-:W-:Y:S01]  /*2070*/  ISETP.GT.AND P1, PT, R0, RZ, P0 ;  /* 0x000000ff0000720c */ /* 0x000fe20000724270 */
[----:B------:R-:W-:Y:S01]  /*2080*/  IMAD.IADD R169, R167, 0x1, R171 ;  /* 0x00000001a7a97824 */ /* 0x000fe200078e02ab */
[----:B------:R-:W-:Y:S01]  /*2090*/  IADD3 R166, P4, R20, R170, RZ ;  /* 0x000000aa14a67210 */ /* 0x000fe20007f9e0ff */
[----:B------:R-:W-:-:S04]  /*20a0*/  FFMA R89, R89, R154, R88 ;  /* 0x0000009a59597223 */ /* 0x000fc80000000058 */
[----:B------:R-:W-:Y:S01]  /*20b0*/  IMAD.X R167, R169, 0x1, R157, P4 ;  /* 0x00000001a9a77824 */ /* 0x000fe200020e069d */
[----:B------:R-:W-:Y:S02]  /*20c0*/  F2FP.BF16.F32.PACK_AB R168, RZ, R89 ;  /* 0x00000059ffa8723e */ /* 0x000fe400000010ff */
[----:B------:R-:W-:Y:S02]  /*20d0*/  LEA R88, P4, R166, R10, 0x1 ;  /* 0x0000000aa6587211 */ /* 0x000fe400078808ff */
[----:B------:R-:W-:Y:S02]  /*20e0*/  PRMT R171, R168, 0x7610, R171 ;  /* 0x00007610a8ab7816 */ /* 0x000fe400000000ab */
[----:B------:R-:W-:-:S03]  /*20f0*/  LEA.HI.X R89, R166, R11, R167, 0x1, P4 ;  /* 0x0000000ba6597211 */ /* 0x000fc600020f0ca7 */
[----:B------:R1:W-:Y:S04]  /*2100*/  @P2 STG.E.U16 desc[UR36][R158.64+0x2], R171 ;  /* 0x000002ab9e002986 */ /* 0x0003e8000c101524 */
[----:B------:R2:W3:Y:S01]  /*2110*/  @P1 LDG.E.LTC128B.U16 R172, desc[UR36][R88.64] ;  /* 0x0000002458ac1981 */ /* 0x0004e2000c1e1520 */
[----:B------:R-:W-:Y:S01]  /*2120*/  IMAD.SHL.U32 R165, R4, 0x10, RZ ;  /* 0x0000001004a57824 */ /* 0x000fe200078e00ff */
[----:B------:R-:W-:Y:S01]  /*2130*/  IADD3 R170, P2, R6, R170, RZ ;  /* 0x000000aa06aa7210 */ /* 0x000fe20007f5e0ff */
[----:B------:R-:W-:Y:S03]  /*2140*/  BSSY B1, `(.L_x_32) ;  /* 0x0000011000017945 */ /* 0x000fe60003800000 */
[----:B------:R-:W-:Y:S01]  /*2150*/  IADD3 R168, P4, R165, R158, RZ ;  /* 0x0000009ea5a87210 */ /* 0x000fe20007f9e0ff */
[----:B-1----:R-:W-:Y:S01]  /*2160*/  IMAD.X R171, R7, 0x1, R169, P2 ;  /* 0x0000000107ab7824 */ /* 0x002fe200010e06a9 */
[----:B------:R-:W-:Y:S01]  /*2170*/  ISETP.GT.AND P2, PT, R0, 0x1, P0 ;  /* 0x000000010000780c */ /* 0x000fe20000744270 */
[----:B------:R-:W-:-:S03]  /*2180*/  IMAD.WIDE.U32 R170, R23, R12, R170 ;  /* 0x0000000c17aa7225 */ /* 0x000fc600078e00aa */
[----:B--2---:R-:W-:Y:S02]  /*2190*/  LEA R88, P5, R170, R10, 0x1 ;  /* 0x0000000aaa587211 */ /* 0x004fe400078a08ff */
[----:B---3--:R-:W-:-:S05]  /*21a0*/  SHF.L.U32 R166, R172, 0x10, RZ ;  /* 0x00000010aca67819 */ /* 0x008fca00000006ff */
[----:B------:R-:W-:Y:S01]  /*21b0*/  FMUL R167, R166, R155 ;  /* 0x0000009ba6a77220 */ /* 0x000fe20000400000 */
[----:B------:R-:W-:-:S03]  /*21c0*/  IMAD.IADD R166, R13, 0x1, R171 ;  /* 0x000000010da67824 */ /* 0x000fc600078e02ab */
[----:B------:R-:W-:Y:S01]  /*21d0*/  FFMA R90, R90, R154, R167 ;  /* 0x0000009a5a5a7223 */ /* 0x000fe200000000a7 */
[----:B------:R-:W-:Y:S02]  /*21e0*/  SHF.L.U64.HI R167, R4, 0x4, R5 ;  /* 0x0000000404a77819 */ /* 0x000fe40000010205 */
[----:B------:R-:W-:Y:S02]  /*21f0*/  LEA.HI.X R89, R170, R11, R166, 0x1, P5 ;  /* 0x0000000baa597211 */ /* 0x000fe400028f0ca6 */
[----:B------:R-:W-:Y:S01]  /*2200*/  F2FP.BF16.F32.PACK_AB R90, RZ, R90 ;  /* 0x0000005aff5a723e */ /* 0x000fe200000010ff */
[----:B------:R-:W-:-:S05]  /*2210*/  IMAD.X R169, R167, 0x1, R159, P4 ;  /* 0x00000001a7a97824 */ /* 0x000fca00020e069f */
[----:B------:R1:W-:Y:S01]  /*2220*/  @P1 STG.E.U16 desc[UR36][R168.64], R90 ;  /* 0x0000005aa8001986 */ /* 0x0003e2000c101524 */
[----:B------:R-:W-:Y:S05]  /*2230*/  @!P2 BRA `(.L_x_33) ;  /* 0x000000000004a947 */ /* 0x000fea0003800000 */
[----:B------:R2:W5:Y:S02]  /*2240*/  LDG.E.LTC128B.U16 R172, desc[UR36][R88.64+0x2] ;  /* 0x0000022458ac7981 */ /* 0x000564000c1e1520 */
.L_x_33:
[----:B------:R-:W-:Y:S05]  /*2250*/  BSYNC B1 ;  /* 0x0000000000017941 */ /* 0x000fea0003800000 */
.L_x_32:
[----:B-1---5:R-:W-:Y:S01]  /*2260*/  IMAD.U32 R90, R172, 0x10000, RZ ;  /* 0x00010000ac5a7824 */ /* 0x022fe200078e00ff */
[----:B------:R-:W-:Y:S01]  /*2270*/  ISETP.GT.AND P1, PT, R0, 0x8, P3 ;  /* 0x000000080000780c */ /* 0x000fe20001f24270 */
[----:B------:R-:W-:Y:S02]  /*2280*/  BSSY B1, `(.L_x_34) ;  /* 0x000000a000017945 */ /* 0x000fe40003800000 */
[----:B------:R-:W-:-:S04]  /*2290*/  FMUL R90, R90, R155 ;  /* 0x0000009b5a5a7220 */ /* 0x000fc80000400000 */
[----:B------:R-:W-:Y:S01]  /*22a0*/  FFMA R90, R91, R154, R90 ;  /* 0x0000009a5b5a7223 */ /* 0x000fe2000000005a */
[----:B------:R-:W-:-:S04]  /*22b0*/  @P2 IMAD.MOV.U32 R91, RZ, RZ, R169 ;  /* 0x000000ffff5b2224 */ /* 0x000fc800078e00a9 */
[----:B------:R-:W-:-:S04]  /*22c0*/  F2FP.BF16.F32.PACK_AB R90, RZ, R90 ;  /* 0x0000005aff5a723e */ /* 0x000fc800000010ff */
[----:B------:R-:W-:Y:S01]  /*22d0*/  PRMT R166, R90, 0x7610, R166 ;  /* 0x000076105aa67816 */ /* 0x000fe200000000a6 */
[----:B------:R-:W-:-:S05]  /*22e0*/  @P2 IMAD.MOV.U32 R90, RZ, RZ, R168 ;  /* 0x000000ffff5a2224 */ /* 0x000fca00078e00a8 */
[----:B------:R1:W-:Y:S01]  /*22f0*/  @P2 STG.E.U16 desc[UR36][R90.64+0x2], R166 ;  /* 0x000002a65a002986 */ /* 0x0003e2000c101524 */
[----:B------:R-:W-:Y:S05]  /*2300*/  @!P1 BRA `(.L_x_35) ;  /* 0x0000000000049947 */ /* 0x000fea0003800000 */
[----:B------:R3:W5:Y:S02]  /*2310*/  LDG.E.LTC128B.U16 R172, desc[UR36][R160.64+0x10] ;  /* 0x00001024a0ac7981 */ /* 0x000764000c1e1520 */
.L_x_35:
[----:B------:R-:W-:Y:S05]  /*2320*/  BSYNC B1 ;  /* 0x0000000000017941 */ /* 0x000fea0003800000 */
.L_x_34:
[----:B-1---5:R-:W-:Y:S01]  /*2330*/  IMAD.U32 R90, R172, 0x10000, RZ ;  /* 0x00010000ac5a7824 */ /* 0x022fe200078e00ff */
[----:B------:R-:W-:Y:S01]  /*2340*/  ISETP.GT.AND P2, PT, R0, 0x9, P3 ;  /* 0x000000090000780c */ /* 0x000fe20001f44270 */
[----:B------:R-:W-:Y:S02]  /*2350*/  BSSY B1, `(.L_x_36) ;  /* 0x000000a000017945 */ /* 0x000fe40003800000 */
[----:B------:R-:W-:Y:S01]  /*2360*/  FMUL R91, R90, R155 ;  /* 0x0000009b5a5b7220 */ /* 0x000fe20000400000 */
[----:B------:R-:W-:-:S03]  /*2370*/  @P1 IMAD.MOV.U32 R90, RZ, RZ, R158 ;  /* 0x000000ffff5a1224 */ /* 0x000fc600078e009e */
[----:B------:R-:W-:-:S05]  /*2380*/  FFMA R91, R92, R154, R91 ;  /* 0x0000009a5c5b7223 */ /* 0x000fca000000005b */
[----:B------:R-:W-:-:S04]  /*2390*/  F2FP.BF16.F32.PACK_AB R91, RZ, R91 ;  /* 0x0000005bff5b723e */ /* 0x000fc800000010ff */
[----:B------:R-:W-:Y:S01]  /*23a0*/  PRMT R92, R91, 0x7610, R92 ;  /* 0x000076105b5c7816 */ /* 0x000fe2000000005c */
[----:B------:R-:W-:-:S05]  /*23b0*/  @P1 IMAD.MOV.U32 R91, RZ, RZ, R159 ;  /* 0x000000ffff5b1224 */ /* 0x000fca00078e009f */
[----:B------:R1:W-:Y:S01]  /*23c0*/  @P1 STG.E.U16 desc[UR36][R90.64+0x10], R92 ;  /* 0x0000105c5a001986 */ /* 0x0003e2000c101524 */
[----:B------:R-:W-:Y:S05]  /*23d0*/  @!P2 BRA `(.L_x_37) ;  /* 0x000000000004a947 */ /* 0x000fea0003800000 */
[----:B------:R4:W5:Y:S02]  /*23e0*/  LDG.E.LTC128B.U16 R172, desc[UR36][R160.64+0x12] ;  /* 0x00001224a0ac7981 */ /* 0x000964000c1e1520 */
.L_x_37:
[----:B------:R-:W-:Y:S05]  /*23f0*/  BSYNC B1 ;  /* 0x0000000000017941 */ /* 0x000fea0003800000 */
.L_x_36:
[----:B-1---5:R-:W-:Y:S01]  /*2400*/  SHF.L.U32 R90, R172, 0x10, RZ ;  /* 0x00000010ac5a7819 */ /* 0x022fe200000006ff */
[----:B------:R-:W-:Y:S01]  /*2410*/  @P2 IMAD.MOV.U32 R91, RZ, RZ, R159 ;  /* 0x000000ffff5b2224 */ /* 0x000fe200078e009f */
[----:B------:R-:W-:Y:S01]  /*2420*/  ISETP.GT.AND P1, PT, R0, 0x8, P0 ;  /* 0x000000080000780c */ /* 0x000fe20000724270 */
[----:B------:R-:W-:Y:S02]  /*2430*/  BSSY B1, `(.L_x_38) ;  /* 0x0000009000017945 */ /* 0x000fe40003800000 */
[----:B------:R-:W-:-:S04]  /*2440*/  FMUL R90, R90, R155 ;  /* 0x0000009b5a5a7220 */ /* 0x000fc80000400000 */
[----:B------:R-:W-:-:S05]  /*2450*/  FFMA R90, R93, R154, R90 ;  /* 0x0000009a5d5a7223 */ /* 0x000fca000000005a */
[----:B------:R-:W-:-:S04]  /*2460*/  F2FP.BF16.F32.PACK_AB R90, RZ, R90 ;  /* 0x0000005aff5a723e */ /* 0x000fc800000010ff */
[----:B------:R-:W-:Y:S01]  /*2470*/  PRMT R92, R90, 0x7610, R92 ;  /* 0x000076105a5c7816 */ /* 0x000fe2000000005c */
[----:B------:R-:W-:-:S05]  /*2480*/  @P2 IMAD.MOV.U32 R90, RZ, RZ, R158 ;  /* 0x000000ffff5a2224 */ /* 0x000fca00078e009e */
[----:B------:R1:W-:Y:S01]  /*2490*/  @P2 STG.E.U16 desc[UR36][R90.64+0x12], R92 ;  /* 0x0000125c5a002986 */ /* 0x0003e2000c101524 */
[----:B------:R-:W-:Y:S05]  /*24a0*/  @!P1 BRA `(.L_x_39) ;  /* 0x0000000000049947 */ /* 0x000fea0003800000 */
[----:B------:R0:W5:Y:S02]  /*24b0*/  LDG.E.LTC128B.U16 R172, desc[UR36][R88.64+0x10] ;  /* 0x0000102458ac7981 */ /* 0x000164000c1e1520 */
.L_x_39:
[----:B------:R-:W-:Y:S05]  /*24c0*/  BSYNC B1 ;  /* 0x0000000000017941 */ /* 0x000fea0003800000 */
.L_x_38:
        /* <DEDUP_REMOVED lines=12> */
.L_x_41:
[----:B------:R-:W-:Y:S05]  /*2590*/  BSYNC B1 ;  /* 0x0000000000017941 */ /* 0x000fea0003800000 */
.L_x_40:
[----:B-1---5:R-:W-:Y:S01]  /*25a0*/  IMAD.U32 R90, R172, 0x10000, RZ ;  /* 0x00010000ac5a7824 */ /* 0x022fe200078e00ff */
[----:B------:R-:W-:Y:S01]  /*25b0*/  ISETP.GT.AND P1, PT, R0, 0x10, P3 ;  /* 0x000000100000780c */ /* 0x000fe20001f24270 */
[----:B------:R-:W-:Y:S01]  /*25c0*/  @P2 IMAD.MOV.U32 R91, RZ, RZ, R169 ;  /* 0x000000ffff5b2224 */ /* 0x000fe200078e00a9 */
[----:B------:R-:W-:Y:S01]  /*25d0*/  BSSY B1, `(.L_x_42) ;  /* 0x0000009000017945 */ /* 0x000fe20003800000 */
        /* <DEDUP_REMOVED lines=8> */
.L_x_43:
[----:B------:R-:W-:Y:S05]  /*2660*/  BSYNC B1 ;  /* 0x0000000000017941 */ /* 0x000fea0003800000 */
.L_x_42:
[----:B-1---5:R-:W-:Y:S01]  /*2670*/  IMAD.U32 R90, R172, 0x10000, RZ ;  /* 0x00010000ac5a7824 */ /* 0x022fe200078e00ff */
[----:B------:R-:W-:Y:S01]  /*2680*/  ISETP.GT.AND P2, PT, R0, 0x11, P3 ;  /* 0x000000110000780c */ /* 0x000fe20001f44270 */
[----:B------:R-:W-:Y:S02]  /*2690*/  BSSY B1, `(.L_x_44) ;  /* 0x000000a000017945 */ /* 0x000fe40003800000 */
[----:B------:R-:W-:Y:S01]  /*26a0*/  FMUL R91, R90, R155 ;  /* 0x0000009b5a5b7220 */ /* 0x000fe20000400000 */
[----:B------:R-:W-:-:S03]  /*26b0*/  @P1 MOV R90, R158 ;  /* 0x0000009e005a1202 */ /* 0x000fc60000000f00 */
[----:B------:R-:W-:-:S05]  /*26c0*/  FFMA R91, R96, R154, R91 ;  /* 0x0000009a605b7223 */ /* 0x000fca000000005b */
[----:B------:R-:W-:-:S04]  /*26d0*/  F2FP.BF16.F32.PACK_AB R91, RZ, R91 ;  /* 0x0000005bff5b723e */ /* 0x000fc800000010ff */
[----:B------:R-:W-:Y:S01]  /*26e0*/  PRMT R92, R91, 0x7610, R92 ;  /* 0x000076105b5c7816 */ /* 0x000fe2000000005c */
[----:B------:R-:W-:-:S05]  /*26f0*/  @P1 IMAD.MOV.U32 R91, RZ, RZ, R159 ;  /* 0x000000ffff5b1224 */ /* 0x000fca00078e009f */
[----:B------:R1:W-:Y:S01]  /*2700*/  @P1 STG.E.U16 desc[UR36][R90.64+0x20], R92 ;  /* 0x0000205c5a001986 */ /* 0x0003e2000c101524 */
[----:B------:R-:W-:Y:S05]  /*2710*/  @!P2 BRA `(.L_x_45) ;  /* 0x000000000004a947 */ /* 0x000fea0003800000 */
[----:B------:R0:W5:Y:S02]  /*2720*/  LDG.E.LTC128B.U16 R172, desc[UR36][R160.64+0x22] ;  /* 0x00002224a0ac7981 */ /* 0x000164000c1e1520 */
.L_x_45:
[----:B------:R-:W-:Y:S05]  /*2730*/  BSYNC B1 ;  /* 0x0000000000017941 */ /* 0x000fea0003800000 */
.L_x_44:
        /* <DEDUP_REMOVED lines=12> */
.L_x_47:
[----:B------:R-:W-:Y:S05]  /*2800*/  BSYNC B1 ;  /* 0x0000000000017941 */ /* 0x000fea0003800000 */
.L_x_46:
        /* <DEDUP_REMOVED lines=12> */
.L_x_49:
[----:B------:R-:W-:Y:S05]  /*28d0*/  BSYNC B1 ;  /* 0x0000000000017941 */ /* 0x000fea0003800000 */
.L_x_48:
[----:B-1---5:R-:W-:Y:S01]  /*28e0*/  IMAD.U32 R90, R172, 0x10000, RZ ;  /* 0x00010000ac5a7824 */ /* 0x022fe200078e00ff */
[----:B------:R-:W-:Y:S01]  /*28f0*/  @P2 MOV R91, R169 ;  /* 0x000000a9005b2202 */ /* 0x000fe20000000f00 */
[----:B------:R-:W-:Y:S01]  /*2900*/  BSSY B1, `(.L_x_50) ;  /* 0x000000a000017945 */ /* 0x000fe20003800000 */
[----:B------:R-:W-:Y:S01]  /*2910*/  ISETP.GT.AND P1, PT, R0, 0x18, P3 ;  /* 0x000000180000780c */ /* 0x000fe20001f24270 */
        /* <DEDUP_REMOVED lines=8> */
.L_x_51:
[----:B------:R-:W-:Y:S05]  /*29a0*/  BSYNC B1 ;  /* 0x0000000000017941 */ /* 0x000fea0003800000 */
.L_x_50:
        /* <DEDUP_REMOVED lines=12> */
.L_x_53:
[----:B------:R-:W-:Y:S05]  /*2a70*/  BSYNC B1 ;  /* 0x0000000000017941 */ /* 0x000fea0003800000 */
.L_x_52:
        /* <DEDUP_REMOVED lines=12> */
.L_x_55:
[----:B------:R-:W-:Y:S05]  /*2b40*/  BSYNC B1 ;  /* 0x0000000000017941 */ /* 0x000fea0003800000 */
.L_x_54:
        /* <DEDUP_REMOVED lines=12> */
.L_x_57:
[----:B------:R-:W-:Y:S05]  /*2c10*/  BSYNC B1 ;  /* 0x0000000000017941 */ /* 0x000fea0003800000 */
.L_x_56:
        /* <DEDUP_REMOVED lines=12> */
.L_x_59:
[----:B------:R-:W-:Y:S05]  /*2ce0*/  BSYNC B1 ;  /* 0x0000000000017941 */ /* 0x000fea0003800000 */
.L_x_58:
        /* <DEDUP_REMOVED lines=12> */
.L_x_61:
[----:B------:R-:W-:Y:S05]  /*2db0*/  BSYNC B1 ;  /* 0x0000000000017941 */ /* 0x000fea0003800000 */
.L_x_60:
        /* <DEDUP_REMOVED lines=12> */
.L_x_63:
[----:B------:R-:W-:Y:S05]  /*2e80*/  BSYNC B1 ;  /* 0x0000000000017941 */ /* 0x000fea0003800000 */
.L_x_62:
        /* <DEDUP_REMOVED lines=12> */
.L_x_65:
[----:B------:R-:W-:Y:S05]  /*2f50*/  BSYNC B1 ;  /* 0x0000000000017941 */ /* 0x000fea0003800000 */
.L_x_64:
        /* <DEDUP_REMOVED lines=12> */
.L_x_67:
[----:B------:R-:W-:Y:S05]  /*3020*/  BSYNC B1 ;  /* 0x0000000000017941 */ /* 0x000fea0003800000 */
.L_x_66:
        /* <DEDUP_REMOVED lines=12> */
.L_x_69:
[----:B------:R-:W-:Y:S05]  /*30f0*/  BSYNC B1 ;  /* 0x0000000000017941 */ /* 0x000fea0003800000 */
.L_x_68:
        /* <DEDUP_REMOVED lines=12> */
.L_x_71:
[----:B------:R-:W-:Y:S05]  /*31c0*/  BSYNC B1 ;  /* 0x0000000000017941 */ /* 0x000fea0003800000 */
.L_x_70:
        /* <DEDUP_REMOVED lines=12> */
.L_x_73:
[----:B------:R-:W-:Y:S05]  /*3290*/  BSYNC B1 ;  /* 0x0000000000017941 */ /* 0x000fea0003800000 */
.L_x_72:
        /* <DEDUP_REMOVED lines=12> */
.L_x_75:
[----:B------:R-:W-:Y:S05]  /*3360*/  BSYNC B1 ;  /* 0x0000000000017941 */ /* 0x000fea0003800000 */
.L_x_74:
        /* <DEDUP_REMOVED lines=12> */
.L_x_77:
[----:B------:R-:W-:Y:S05]  /*3430*/  BSYNC B1 ;  /* 0x0000000000017941 */ /* 0x000fea0003800000 */
.L_x_76:
        /* <DEDUP_REMOVED lines=12> */
.L_x_79:
[----:B------:R-:W-:Y:S05]  /*3500*/  BSYNC B1 ;  /* 0x0000000000017941 */ /* 0x000fea0003800000 */
.L_x_78:
        /* <DEDUP_REMOVED lines=12> */
.L_x_81:
[----:B------:R-:W-:Y:S05]  /*35d0*/  BSYNC B1 ;  /* 0x0000000000017941 */ /* 0x000fea0003800000 */
.L_x_80:
        /* <DEDUP_REMOVED lines=12> */
.L_x_83:
[----:B------:R-:W-:Y:S05]  /*36a0*/  BSYNC B1 ;  /* 0x0000000000017941 */ /* 0x000fea0003800000 */
.L_x_82:
        /* <DEDUP_REMOVED lines=12> */
.L_x_85:
[----:B------:R-:W-:Y:S05]  /*3770*/  BSYNC B1 ;  /* 0x0000000000017941 */ /* 0x000fea0003800000 */
.L_x_84:
        /* <DEDUP_REMOVED lines=12> */
.L_x_87:
[----:B------:R-:W-:Y:S05]  /*3840*/  BSYNC B1 ;  /* 0x0000000000017941 */ /* 0x000fea0003800000 */
.L_x_86:
        /* <DEDUP_REMOVED lines=12> */
.L_x_89:
[----:B------:R-:W-:Y:S05]  /*3910*/  BSYNC B1 ;  /* 0x0000000000017941 */ /* 0x000fea0003800000 */
.L_x_88:
        /* <DEDUP_REMOVED lines=12> */
.L_x_91:
[----:B------:R-:W-:Y:S05]  /*39e0*/  BSYNC B1 ;  /* 0x0000000000017941 */ /* 0x000fea0003800000 */
.L_x_90:
        /* <DEDUP_REMOVED lines=12> */
.L_x_93:
[----:B------:R-:W-:Y:S05]  /*3ab0*/  BSYNC B1 ;  /* 0x0000000000017941 */ /* 0x000fea0003800000 */
.L_x_92:
        /* <DEDUP_REMOVED lines=12> */
.L_x_95:
[----:B------:R-:W-:Y:S05]  /*3b80*/  BSYNC B1 ;  /* 0x0000000000017941 */ /* 0x000fea0003800000 */
.L_x_94:
        /* <DEDUP_REMOVED lines=12> */
.L_x_97:
[----:B------:R-:W-:Y:S05]  /*3c50*/  BSYNC B1 ;  /* 0x0000000000017941 */ /* 0x000fea0003800000 */
.L_x_96:
        /* <DEDUP_REMOVED lines=12> */
.L_x_99:
[----:B------:R-:W-:Y:S05]  /*3d20*/  BSYNC B1 ;  /* 0x0000000000017941 */ /* 0x000fea0003800000 */
.L_x_98:
        /* <DEDUP_REMOVED lines=12> */
.L_x_101:
[----:B------:R-:W-:Y:S05]  /*3df0*/  BSYNC B1 ;  /* 0x0000000000017941 */ /* 0x000fea0003800000 */
.L_x_100:
        /* <DEDUP_REMOVED lines=12> */
.L_x_103:
[----:B------:R-:W-:Y:S05]  /*3ec0*/  BSYNC B1 ;  /* 0x0000000000017941 */ /* 0x000fea0003800000 */
.L_x_102:
        /* <DEDUP_REMOVED lines=12> */
.L_x_105:
[----:B------:R-:W-:Y:S05]  /*3f90*/  BSYNC B1 ;  /* 0x0000000000017941 */ /* 0x000fea0003800000 */
.L_x_104:
        /* <DEDUP_REMOVED lines=12> */
.L_x_107:
[----:B------:R-:W-:Y:S05]  /*4060*/  BSYNC B1 ;  /* 0x0000000000017941 */ /* 0x000fea0003800000 */
.L_x_106:
        /* <DEDUP_REMOVED lines=12> */
.L_x_109:
[----:B------:R-:W-:Y:S05]  /*4130*/  BSYNC B1 ;  /* 0x0000000000017941 */ /* 0x000fea0003800000 */
.L_x_108:
        /* <DEDUP_REMOVED lines=12> */
.L_x_111:
[----:B------:R-:W-:Y:S05]  /*4200*/  BSYNC B1 ;  /* 0x0000000000017941 */ /* 0x000fea0003800000 */
.L_x_110:
        /* <DEDUP_REMOVED lines=12> */
.L_x_113:
[----:B------:R-:W-:Y:S05]  /*42d0*/  BSYNC B1 ;  /* 0x0000000000017941 */ /* 0x000fea0003800000 */
.L_x_112:
        /* <DEDUP_REMOVED lines=12> */
.L_x_115:
[----:B------:R-:W-:Y:S05]  /*43a0*/  BSYNC B1 ;  /* 0x0000000000017941 */ /* 0x000fea0003800000 */
.L_x_114:
        /* <DEDUP_REMOVED lines=12> */
.L_x_117:
[----:B------:R-:W-:Y:S05]  /*4470*/  BSYNC B1 ;  /* 0x0000000000017941 */ /* 0x000fea0003800000 */
.L_x_116:
        /* <DEDUP_REMOVED lines=12> */
.L_x_119:
[----:B------:R-:W-:Y:S05]  /*4540*/  BSYNC B1 ;  /* 0x0000000000017941 */ /* 0x000fea0003800000 */
.L_x_118:
        /* <DEDUP_REMOVED lines=12> */
.L_x_121:
[----:B------:R-:W-:Y:S05]  /*4610*/  BSYNC B1 ;  /* 0x0000000000017941 */ /* 0x000fea0003800000 */
.L_x_120:
        /* <DEDUP_REMOVED lines=12> */
.L_x_123:
[----:B------:R-:W-:Y:S05]  /*46e0*/  BSYNC B1 ;  /* 0x0000000000017941 */ /* 0x000fea0003800000 */
.L_x_122:
        /* <DEDUP_REMOVED lines=12> */
.L_x_125:
[----:B------:R-:W-:Y:S05]  /*47b0*/  BSYNC B1 ;  /* 0x0000000000017941 */ /* 0x000fea0003800000 */
.L_x_124:
        /* <DEDUP_REMOVED lines=12> */
.L_x_127:
[----:B------:R-:W-:Y:S05]  /*4880*/  BSYNC B1 ;  /* 0x0000000000017941 */ /* 0x000fea0003800000 */
.L_x_126:
        /* <DEDUP_REMOVED lines=12> */
.L_x_129:
[----:B------:R-:W-:Y:S05]  /*4950*/  BSYNC B1 ;  /* 0x0000000000017941 */ /* 0x000fea0003800000 */
.L_x_128:
        /* <DEDUP_REMOVED lines=12> */
.L_x_131:
[----:B------:R-:W-:Y:S05]  /*4a20*/  BSYNC B1 ;  /* 0x0000000000017941 */ /* 0x000fea0003800000 */
.L_x_130:
        /* <DEDUP_REMOVED lines=12> */
.L_x_133:
[----:B------:R-:W-:Y:S05]  /*4af0*/  BSYNC B1 ;  /* 0x0000000000017941 */ /* 0x000fea0003800000 */
.L_x_132:
        /* <DEDUP_REMOVED lines=12> */
.L_x_135:
[----:B------:R-:W-:Y:S05]  /*4bc0*/  BSYNC B1 ;  /* 0x0000000000017941 */ /* 0x000fea0003800000 */
.L_x_134:
        /* <DEDUP_REMOVED lines=12> */
.L_x_137:
[----:B------:R-:W-:Y:S05]  /*4c90*/  BSYNC B1 ;  /* 0x0000000000017941 */ /* 0x000fea0003800000 */
.L_x_136:
        /* <DEDUP_REMOVED lines=12> */
.L_x_139:
[----:B------:R-:W-:Y:S05]  /*4d60*/  BSYNC B1 ;  /* 0x0000000000017941 */ /* 0x000fea0003800000 */
.L_x_138:
        /* <DEDUP_REMOVED lines=12> */
.L_x_141:
[----:B------:R-:W-:Y:S05]  /*4e30*/  BSYNC B1 ;  /* 0x0000000000017941 */ /* 0x000fea0003800000 */
.L_x_140:
        /* <DEDUP_REMOVED lines=12> */
.L_x_143:
[----:B------:R-:W-:Y:S05]  /*4f00*/  BSYNC B1 ;  /* 0x0000000000017941 */ /* 0x000fea0003800000 */
.L_x_142:
        /* <DEDUP_REMOVED lines=12> */
.L_x_145:
[----:B------:R-:W-:Y:S05]  /*4fd0*/  BSYNC B1 ;  /* 0x0000000000017941 */ /* 0x000fea0003800000 */
.L_x_144:
        /* <DEDUP_REMOVED lines=12> */
.L_x_147:
[----:B------:R-:W-:Y:S05]  /*50a0*/  BSYNC B1 ;  /* 0x0000000000017941 */ /* 0x000fea0003800000 */
.L_x_146:
        /* <DEDUP_REMOVED lines=12> */
.L_x_149:
[----:B------:R-:W-:Y:S05]  /*5170*/  BSYNC B1 ;  /* 0x0000000000017941 */ /* 0x000fea0003800000 */
.L_x_148:
        /* <DEDUP_REMOVED lines=12> */
.L_x_151:
[----:B------:R-:W-:Y:S05]  /*5240*/  BSYNC B1 ;  /* 0x0000000000017941 */ /* 0x000fea0003800000 */
.L_x_150:
[----:B-----5:R-:W-:Y:S01]  /*5250*/  IMAD.U32 R8, R172, 0x10000, RZ ;  /* 0x00010000ac087824 */ /* 0x020fe200078e00ff */
[----:B------:R-:W-:Y:S01]  /*5260*/  ISETP.GT.AND P1, PT, R0, 0x79, P0 ;  /* 0x000000790000780c */ /* 0x000fe20000724270 */
[----:B------:R-:W-:Y:S01]  /*5270*/  BSSY B1, `(.L_x_152) ;  /* 0x000000c000017945 */ /* 0x000fe20003800000 */
[----:B------:R-:W-:Y:S01]  /*5280*/  IADD3 R153, P0, R153, 0x80, RZ ;  /* 0x0000008099997810 */ /* 0x000fe20007f1e0ff */
[----:B-1----:R-:W-:Y:S01]  /*5290*/  FMUL R91, R8, R155 ;  /* 0x0000009b085b7220 */ /* 0x002fe20000400000 */
[----:B------:R-:W-:-:S03]  /*52a0*/  @P2 IMAD.MOV.U32 R8, RZ, RZ, R168 ;  /* 0x000000ffff082224 */ /* 0x000fc600078e00a8 */
[----:B------:R-:W-:-:S05]  /*52b0*/  FFMA R91, R150, R154, R91 ;  /* 0x0000009a965b7223 */ /* 0x000fca000000005b */
[----:B------:R-:W-:-:S04]  /*52c0*/  F2FP.BF16.F32.PACK_AB R91, RZ, R91 ;  /* 0x0000005bff5b723e */ /* 0x000fc800000010ff */
[----:B------:R-:W-:Y:S01]  /*52d0*/  PRMT R90, R91, 0x7610, R90 ;  /* 0x000076105b5a7816 */ /* 0x000fe2000000005a */
[----:B------:R-:W-:Y:S02]  /*52e0*/  IMAD.X R91, RZ, RZ, R9, P0 ;  /* 0x000000ffff5b7224 */ /* 0x000fe400000e0609 */
[----:B------:R-:W-:-:S05]  /*52f0*/  @P2 IMAD.MOV.U32 R9, RZ, RZ, R169 ;  /* 0x000000ffff092224 */ /* 0x000fca00078e00a9 */
[----:B------:R1:W-:Y:S01]  /*5300*/  @P2 STG.E.U16 desc[UR36][R8.64+0xf0], R90 ;  /* 0x0000f05a08002986 */ /* 0x0003e2000c101524 */
[----:B------:R-:W-:Y:S05]  /*5310*/  @!P1 BRA `(.L_x_153) ;  /* 0x0000000000049947 */ /* 0x000fea0003800000 */
[----:B------:R0:W5:Y:S02]  /*5320*/  LDG.E.LTC128B.U16 R172, desc[UR36][R88.64+0xf2] ;  /* 0x0000f22458ac7981 */ /* 0x000164000c1e1520 */
.L_x_153:
[----:B------:R-:W-:Y:S05]  /*5330*/  BSYNC B1 ;  /* 0x0000000000017941 */ /* 0x000fea0003800000 */
.L_x_152:
[----:B-1---5:R-:W-:Y:S01]  /*5340*/  IMAD.U32 R8, R172, 0x10000, RZ ;  /* 0x00010000ac087824 */ /* 0x022fe200078e00ff */
[----:B------:R-:W-:Y:S01]  /*5350*/  ISETP.GT.AND P0, PT, R3, 0x80, PT ;  /* 0x000000800300780c */ /* 0x000fe20003f04270 */
[-C--:B------:R-:W-:Y:S02]  /*5360*/  IMAD R90, R91, R14.reuse, RZ ;  /* 0x0000000e5b5a7224 */ /* 0x080fe400078e02ff */
[----:B0-2---:R-:W-:Y:S01]  /*5370*/  FMUL R88, R8, R155 ;  /* 0x0000009b08587220 */ /* 0x005fe20000400000 */
[----:B------:R-:W-:Y:S01]  /*5380*/  IMAD.WIDE.U32 R8, R153, R14, R156 ;  /* 0x0000000e99087225 */ /* 0x000fe200078e009c */
[----:B------:R-:W-:-:S03]  /*5390*/  ISETP.GT.AND P3, PT, R0, RZ, P0 ;  /* 0x000000ff0000720c */ /* 0x000fc60000764270 */
[----:B------:R-:W-:Y:S01]  /*53a0*/  FFMA R151, R151, R154, R88 ;  /* 0x0000009a97977223 */ /* 0x000fe20000000058 */
[----:B------:R-:W-:Y:S01]  /*53b0*/  IMAD R97, R153, R15, R90 ;  /* 0x0000000f99617224 */ /* 0x000fe200078e025a */
[----:B------:R-:W-:-:S03]  /*53c0*/  LEA R88, P2, R8, R10, 0x1 ;  /* 0x0000000a08587211 */ /* 0x000fc600078408ff */
[----:B------:R-:W-:Y:S01]  /*53d0*/  IMAD.IADD R9, R9, 0x1, R97 ;  /* 0x0000000109097824 */ /* 0x000fe200078e0261 */
[----:B------:R-:W-:-:S04]  /*53e0*/  F2FP.BF16.F32.PACK_AB R151, RZ, R151 ;  /* 0x00000097ff97723e */ /* 0x000fc800000010ff */
[----:B------:R-:W-:Y:S01]  /*53f0*/  LEA.HI.X R89, R8, R11, R9, 0x1, P2 ;  /* 0x0000000b08597211 */ /* 0x000fe200010f0c09 */
[----:B------:R0:W-:Y:S04]  /*5400*/  @P1 STG.E.U16 desc[UR36][R168.64+0xf2], R151 ;  /* 0x0000f297a8001986 */ /* 0x0001e8000c101524 */
[----:B------:R-:W2:Y:S01]  /*5410*/  @P3 LDG.E.LTC128B.U16 R172, desc[UR36][R88.64] ;  /* 0x0000002458ac3981 */ /* 0x000ea2000c1e1520 */
[----:B------:R-:W-:Y:S01]  /*5420*/  IMAD.WIDE.U32 R8, R153, R14, R6 ;  /* 0x0000000e99087225 */ /* 0x000fe200078e0006 */
[----:B------:R-:W-:Y:S01]  /*5430*/  SHF.L.U64.HI R95, R4, 0x8, R5 ;  /* 0x00000008045f7819 */ /* 0x000fe20000010205 */
[----:B------:R-:W-:Y:S01]  /*5440*/  BSSY B1, `(.L_x_154) ;  /* 0x0000011000017945 */ /* 0x000fe20003800000 */
[----:B------:R-:W-:Y:S01]  /*5450*/  ISETP.GT.AND P2, PT, R0, 0x1, P0 ;  /* 0x000000010000780c */ /* 0x000fe20000744270 */
[----:B------:R-:W-:-:S02]  /*5460*/  IMAD.IADD R9, R97, 0x1, R9 ;  /* 0x0000000161097824 */ /* 0x000fc400078e0209 */
[----:B------:R-:W-:Y:S02]  /*5470*/  IMAD.SHL.U32 R93, R4, 0x100, RZ ;  /* 0x00000100045d7824 */ /* 0x000fe400078e00ff */
[----:B--2---:R-:W-:-:S04]  /*5480*/  IMAD.U32 R90, R172, 0x10000, RZ ;  /* 0x00010000ac5a7824 */ /* 0x004fc800078e00ff */
[----:B------:R-:W-:Y:S01]  /*5490*/  FMUL R15, R90, R155 ;  /* 0x0000009b5a0f7220 */ /* 0x000fe20000400000 */
[----:B------:R-:W-:Y:S01]  /*54a0*/  IMAD.WIDE.U32 R90, R23, R12, R8 ;  /* 0x0000000c175a7225 */ /* 0x000fe200078e0008 */
[----:B------:R-:W-:-:S03]  /*54b0*/  IADD3 R8, P1, R93, R158, RZ ;  /* 0x0000009e5d087210 */ /* 0x000fc60007f3e0ff */
[----:B------:R-:W-:Y:S01]  /*54c0*/  FFMA R15, R24, R154, R15 ;  /* 0x0000009a180f7223 */ /* 0x000fe2000000000f */
[----:B------:R-:W-:Y:S01]  /*54d0*/  IADD3 R5, R13, R91, RZ ;  /* 0x0000005b0d057210 */ /* 0x000fe20007ffe0ff */
[----:B------:R-:W-:Y:S01]  /*54e0*/  IMAD.X R9, R95, 0x1, R159, P1 ;  /* 0x000000015f097824 */ /* 0x000fe200008e069f */
[C---:B------:R-:W-:Y:S02]  /*54f0*/  LEA R4, P4, R90.reuse, R10, 0x1 ;  /* 0x0000000a5a047211 */ /* 0x040fe400078808ff */
[----:B------:R-:W-:Y:S02]  /*5500*/  F2FP.BF16.F32.PACK_AB R15, RZ, R15 ;  /* 0x0000000fff0f723e */ /* 0x000fe400000010ff */
[----:B------:R-:W-:-:S03]  /*5510*/  LEA.HI.X R5, R90, R11, R5, 0x1, P4 ;  /* 0x0000000b5a057211 */ /* 0x000fc600020f0c05 */
[----:B------:R0:W-:Y:S01]  /*5520*/  @P3 STG.E.U16 desc[UR36][R8.64], R15 ;  /* 0x0000000f08003986 */ /* 0x0001e2000c101524 */
[----:B------:R-:W-:Y:S05]  /*5530*/  @!P2 BRA `(.L_x_155) ;  /* 0x000000000004a947 */ /* 0x000fea0003800000 */
[----:B------:R1:W5:Y:S02]  /*5540*/  LDG.E.LTC128B.U16 R172, desc[UR36][R4.64+0x2] ;  /* 0x0000022404ac7981 */ /* 0x000364000c1e1520 */
.L_x_155:
[----:B------:R-:W-:Y:S05]  /*5550*/  BSYNC B1 ;  /* 0x0000000000017941 */ /* 0x000fea0003800000 */
.L_x_154:
[----:B-----5:R-:W-:Y:S01]  /*5560*/  IMAD.U32 R24, R172, 0x10000, RZ ;  /* 0x00010000ac187824 */ /* 0x020fe200078e00ff */
[----:B------:R-:W-:Y:S01]  /*5570*/  ISETP.GT.AND P1, PT, R3, 0x88, PT ;  /* 0x000000880300780c */ /* 0x000fe20003f24270 */
[----:B0-----:R-:W-:Y:S01]  /*5580*/  IMAD.WIDE.U32 R14, R153, R14, R162 ;  /* 0x0000000e990e7225 */ /* 0x001fe200078e00a2 */
[----:B------:R-:W-:Y:S03]  /*5590*/  BSSY B1, `(.L_x_156) ;  /* 0x000000e000017945 */ /* 0x000fe60003800000 */
[----:B------:R-:W-:Y:S01]  /*55a0*/  FMUL R24, R24, R155 ;  /* 0x0000009b18187220 */ /* 0x000fe20000400000 */
[----:B------:R-:W-:Y:S01]  /*55b0*/  ISETP.GT.AND P3, PT, R0, RZ, P1 ;  /* 0x000000ff0000720c */ /* 0x000fe20000f64270 */
[----:B------:R-:W-:Y:S01]  /*55c0*/  IMAD.IADD R97, R97, 0x1, R15 ;  /* 0x0000000161617824 */ /* 0x000fe200078e020f */
[----:B------:R-:W-:Y:S01]  /*55d0*/  IADD3 R21, P5, R20, R14, RZ ;  /* 0x0000000e14157210 */ /* 0x000fe20007fbe0ff */
[----:B------:R-:W-:Y:S01]  /*55e0*/  FFMA R24, R25, R154, R24 ;  /* 0x0000009a19187223 */ /* 0x000fe20000000018 */
[----:B------:R-:W-:-:S03]  /*55f0*/  IADD3 R20, P4, R6, R14, RZ ;  /* 0x0000000e06147210 */ /* 0x000fc60007f9e0ff */
[----:B------:R-:W-:Y:S01]  /*5600*/  IMAD.X R156, R97, 0x1, R157, P5 ;  /* 0x00000001619c7824 */ /* 0x000fe200028e069d */
[----:B------:R-:W-:Y:S02]  /*5610*/  F2FP.BF16.F32.PACK_AB R24, RZ, R24 ;  /* 0x00000018ff18723e */ /* 0x000fe400000010ff */
[----:B------:R-:W-:-:S03]  /*5620*/  LEA R14, P5, R21, R10, 0x1 ;  /* 0x0000000a150e7211 */ /* 0x000fc600078a08ff */
[----:B------:R0:W-:Y:S01]  /*5630*/  @P2 STG.E.U16 desc[UR36][R8.64+0x2], R24 ;  /* 0x0000021808002986 */ /* 0x0001e2000c101524 */
[----:B------:R-:W-:Y:S01]  /*5640*/  LEA.HI.X R15, R21, R11, R156, 0x1, P5 ;  /* 0x0000000b150f7211 */ /* 0x000fe200028f0c9c */
[----:B------:R-:W-:Y:S08]  /*5650*/  @!P3 BRA `(.L_x_157) ;  /* 0x000000000004b947 */ /* 0x000ff00003800000 */
[----:B------:R2:W5:Y:S02]  /*5660*/  LDG.E.LTC128B.U16 R172, desc[UR36][R14.64] ;  /* 0x000000240eac7981 */ /* 0x000564000c1e1520 */
.L_x_157:
[----:B------:R-:W-:Y:S05]  /*5670*/  BSYNC B1 ;  /* 0x0000000000017941 */ /* 0x000fea0003800000 */
.L_x_156:
[----:B-----5:R-:W-:Y:S01]  /*5680*/  IMAD.U32 R6, R172, 0x10000, RZ ;  /* 0x00010000ac067824 */ /* 0x020fe200078e00ff */
[----:B------:R-:W-:Y:S01]  /*5690*/  ISETP.GT.AND P2, PT, R0, 0x1, P1 ;  /* 0x000000010000780c */ /* 0x000fe20000f44270 */
[----:B------:R-:W-:Y:S01]  /*56a0*/  IMAD.X R21, R7, 0x1, R97, P4 ;  /* 0x0000000107157824 */ /* 0x000fe200020e0661 */
[----:B------:R-:W-:Y:S01]  /*56b0*/  BSSY B1, `(.L_x_158) ;  /* 0x000000d000017945 */ /* 0x000fe20003800000 */
[----:B------:R-:W-:Y:S01]  /*56c0*/  FMUL R3, R6, R155 ;  /* 0x0000009b06037220 */ /* 0x000fe20000400000 */
[----:B------:R-:W-:Y:S01]  /*56d0*/  IADD3 R6, P4, R8, R165, RZ ;  /* 0x000000a508067210 */ /* 0x000fe20007f9e0ff */
[----:B--2---:R-:W-:-:S04]  /*56e0*/  IMAD.WIDE.U32 R14, R23, R12, R20 ;  /* 0x0000000c170e7225 */ /* 0x004fc800078e0014 */
[----:B------:R-:W-:Y:S01]  /*56f0*/  FFMA R3, R26, R154, R3 ;  /* 0x0000009a1a037223 */ /* 0x000fe20000000003 */
[----:B------:R-:W-:Y:S01]  /*5700*/  IMAD.X R7, R9, 0x1, R167, P4 ;  /* 0x0000000109077824 */ /* 0x000fe200020e06a7 */
[----:B------:R-:W-:Y:S01]  /*5710*/  LEA R10, P5, R14, R10, 0x1 ;  /* 0x0000000a0e0a7211 */ /* 0x000fe200078a08ff */
[----:B------:R-:W-:Y:S02]  /*5720*/  IMAD.IADD R13, R13, 0x1, R15 ;  /* 0x000000010d0d7824 */ /* 0x000fe400078e020f */
[----:B------:R-:W-:-:S03]  /*5730*/  F2FP.BF16.F32.PACK_AB R3, RZ, R3 ;  /* 0x00000003ff03723e */ /* 0x000fc600000010ff */
[----:B------:R-:W-:Y:S02]  /*5740*/  LEA.HI.X R11, R14, R11, R13, 0x1, P5 ;  /* 0x0000000b0e0b7211 */ /* 0x000fe400028f0c0d */
[----:B------:R2:W-:Y:S01]  /*5750*/  @P3 STG.E.U16 desc[UR36][R6.64], R3 ;  /* 0x0000000306003986 */ /* 0x0005e2000c101524 */
[----:B------:R-:W-:Y:S05]  /*5760*/  @!P2 BRA `(.L_x_159) ;  /* 0x000000000004a947 */ /* 0x000fea0003800000 */
[----:B------:R0:W5:Y:S02]  /*5770*/  LDG.E.LTC128B.U16 R172, desc[UR36][R10.64+0x2] ;  /* 0x000002240aac7981 */ /* 0x000164000c1e1520 */
.L_x_159:
[----:B------:R-:W-:Y:S05]  /*5780*/  BSYNC B1 ;  /* 0x0000000000017941 */ /* 0x000fea0003800000 */
.L_x_158:
[----:B-----5:R-:W-:Y:S01]  /*5790*/  IMAD.U32 R12, R172, 0x10000, RZ ;  /* 0x00010000ac0c7824 */ /* 0x020fe200078e00ff */
[----:B------:R-:W-:Y:S01]  /*57a0*/  ISETP.GT.AND P3, PT, R0, 0x8, P0 ;  /* 0x000000080000780c */ /* 0x000fe20000764270 */
[----:B------:R-:W-:Y:S02]  /*57b0*/  BSSY B1, `(.L_x_160) ;  /* 0x0000007000017945 */ /* 0x000fe40003800000 */
[----:B------:R-:W-:-:S04]  /*57c0*/  FMUL R12, R12, R155 ;  /* 0x0000009b0c0c7220 */ /* 0x000fc80000400000 */
[----:B------:R-:W-:-:S05]  /*57d0*/  FFMA R12, R27, R154, R12 ;  /* 0x0000009a1b0c7223 */ /* 0x000fca000000000c */
[----:B------:R-:W-:-:S05]  /*57e0*/  F2FP.BF16.F32.PACK_AB R12, RZ, R12 ;  /* 0x0000000cff0c723e */ /* 0x000fca00000010ff */
[----:B------:R0:W-:Y:S01]  /*57f0*/  @P2 STG.E.U16 desc[UR36][R6.64+0x2], R12 ;  /* 0x0000020c06002986 */ /* 0x0001e2000c101524 */
[----:B------:R-:W-:Y:S05]  /*5800*/  @!P3 BRA `(.L_x_161) ;  /* 0x000000000004b947 */ /* 0x000fea0003800000 */
[----:B------:R0:W5:Y:S02]  /*5810*/  LDG.E.LTC128B.U16 R172, desc[UR36][R4.64+0x10] ;  /* 0x0000102404ac7981 */ /* 0x000164000c1e1520 */
.L_x_161:
[----:B------:R-:W-:Y:S05]  /*5820*/  BSYNC B1 ;  /* 0x0000000000017941 */ /* 0x000fea0003800000 */
.L_x_160:
[----:B0-2--5:R-:W-:Y:S01]  /*5830*/  SHF.L.U32 R6, R172, 0x10, RZ ;  /* 0x00000010ac067819 */ /* 0x025fe200000006ff */
[----:B------:R-:W-:Y:S01]  /*5840*/  IMAD.MOV.U32 R7, RZ, RZ, R9 ;  /* 0x000000ffff077224 */ /* 0x000fe200078e0009 */
[----:B------:R-:W-:Y:S01]  /*5850*/  ISETP.GT.AND P2, PT, R0, 0x9, P0 ;  /* 0x000000090000780c */ /* 0x000fe20000744270 */
[----:B------:R-:W-:Y:S02]  /*5860*/  BSSY B1, `(.L_x_162) ;  /* 0x0000008000017945 */ /* 0x000fe40003800000 */
[----:B------:R-:W-:Y:S01]  /*5870*/  FMUL R3, R6, R155 ;  /* 0x0000009b06037220 */ /* 0x000fe20000400000 */
[----:B------:R-:W-:-:S03]  /*5880*/  IMAD.MOV.U32 R6, RZ, RZ, R8 ;  /* 0x000000ffff067224 */ /* 0x000fc600078e0008 */
[----:B------:R-:W-:-:S05]  /*5890*/  FFMA R3, R28, R154, R3 ;  /* 0x0000009a1c037223 */ /* 0x000fca0000000003 */
[----:B------:R-:W-:-:S05]  /*58a0*/  F2FP.BF16.F32.PACK_AB R3, RZ, R3 ;  /* 0x00000003ff03723e */ /* 0x000fca00000010ff */
[----:B------:R0:W-:Y:S01]  /*58b0*/  @P3 STG.E.U16 desc[UR36][R6.64+0x10], R3 ;  /* 0x0000100306003986 */ /* 0x0001e2000c101524 */
[----:B------:R-:W-:Y:S05]  /*58c0*/  @!P2 BRA `(.L_x_163) ;  /* 0x000000000004a947 */ /* 0x000fea0003800000 */
[----:B------:R2:W5:Y:S02]  /*58d0*/  LDG.E.LTC128B.U16 R172, desc[UR36][R4.64+0x12] ;  /* 0x0000122404ac7981 */ /* 0x000564000c1e1520 */
.L_x_163:
[----:B------:R-:W-:Y:S05]  /*58e0*/  BSYNC B1 ;  /* 0x0000000000017941 */ /* 0x000fea0003800000 */
.L_x_162:
        /* <DEDUP_REMOVED lines=9> */
.L_x_165:
[----:B------:R-:W-:Y:S05]  /*5980*/  BSYNC B1 ;  /* 0x0000000000017941 */ /* 0x000fea0003800000 */
.L_x_164:
[----:B0----5:R-:W-:Y:S01]  /*5990*/  IMAD.U32 R12, R172, 0x10000, RZ ;  /* 0x00010000ac0c7824 */ /* 0x021fe200078e00ff */
[----:B------:R-:W-:Y:S01]  /*59a0*/  IADD3 R8, P3, R165, R8, RZ ;  /* 0x00000008a5087210 */ /* 0x000fe20007f7e0ff */
[----:B------:R-:W-:Y:S01]  /*59b0*/  BSSY B1, `(.L_x_166) ;  /* 0x0000009000017945 */ /* 0x000fe20003800000 */
[----:B------:R-:W-:Y:S01]  /*59c0*/  ISETP.GT.AND P2, PT, R0, 0x9, P1 ;  /* 0x000000090000780c */ /* 0x000fe20000f44270 */
[----:B------:R-:W-:Y:S02]  /*59d0*/  FMUL R3, R12, R155 ;  /* 0x0000009b0c037220 */ /* 0x000fe40000400000 */
[----:B------:R-:W-:Y:S02]  /*59e0*/  IMAD.X R9, R167, 0x1, R9, P3 ;  /* 0x00000001a7097824 */ /* 0x000fe400018e0609 */
[----:B------:R-:W-:-:S05]  /*59f0*/  FFMA R3, R30, R154, R3 ;  /* 0x0000009a1e037223 */ /* 0x000fca0000000003 */
[----:B------:R-:W-:-:S05]  /*5a00*/  F2FP.BF16.F32.PACK_AB R3, RZ, R3 ;  /* 0x00000003ff03723e */ /* 0x000fca00000010ff */
[----:B------:R0:W-:Y:S01]  /*5a10*/  @P4 STG.E.U16 desc[UR36][R8.64+0x10], R3 ;  /* 0x0000100308004986 */ /* 0x0001e2000c101524 */
[----:B------:R-:W-:Y:S05]  /*5a20*/  @!P2 BRA `(.L_x_167) ;  /* 0x000000000004a947 */ /* 0x000fea0003800000 */
[----:B------:R0:W5:Y:S02]  /*5a30*/  LDG.E.LTC128B.U16 R172, desc[UR36][R10.64+0x12] ;  /* 0x000012240aac7981 */ /* 0x000164000c1e1520 */
.L_x_167:
[----:B------:R-:W-:Y:S05]  /*5a40*/  BSYNC B1 ;  /* 0x0000000000017941 */ /* 0x000fea0003800000 */
.L_x_166:
[----:B0----5:R-:W-:Y:S01]  /*5a50*/  IMAD.U32 R8, R172, 0x10000, RZ ;  /* 0x00010000ac087824 */ /* 0x021fe200078e00ff */
[----:B------:R-:W-:Y:S01]  /*5a60*/  ISETP.GT.AND P3, PT, R0, 0x10, P0 ;  /* 0x000000100000780c */ /* 0x000fe20000764270 */
[----:B------:R-:W-:Y:S02]  /*5a70*/  BSSY B1, `(.L_x_168) ;  /* 0x0000009000017945 */ /* 0x000fe40003800000 */
[----:B------:R-:W-:-:S04]  /*5a80*/  FMUL R8, R8, R155 ;  /* 0x0000009b08087220 */ /* 0x000fc80000400000 */
[----:B------:R-:W-:Y:S01]  /*5a90*/  FFMA R31, R31, R154, R8 ;  /* 0x0000009a1f1f7223 */ /* 0x000fe20000000008 */
[----:B------:R-:W-:-:S04]  /*5aa0*/  IADD3 R8, P4, P5, R165, R158, R93 ;  /* 0x0000009ea5087210 */ /* 0x000fc80007d9e05d */
[----:B------:R-:W-:Y:S02]  /*5ab0*/  F2FP.BF16.F32.PACK_AB R31, RZ, R31 ;  /* 0x0000001fff1f723e */ /* 0x000fe400000010ff */
[----:B------:R-:W-:-:S05]  /*5ac0*/  IADD3.X R9, R167, R159, R95, P4, P5 ;  /* 0x0000009fa7097210 */ /* 0x000fca00027ea45f */
[----:B------:R0:W-:Y:S01]  /*5ad0*/  @P2 STG.E.U16 desc[UR36][R8.64+0x12], R31 ;  /* 0x0000121f08002986 */ /* 0x0001e2000c101524 */
[----:B------:R-:W-:Y:S05]  /*5ae0*/  @!P3 BRA `(.L_x_169) ;  /* 0x000000000004b947 */ /* 0x000fea0003800000 */
[----:B------:R0:W5:Y:S02]  /*5af0*/  LDG.E.LTC128B.U16 R172, desc[UR36][R4.64+0x20] ;  /* 0x0000202404ac7981 */ /* 0x000164000c1e1520 */
.L_x_169:
[----:B------:R-:W-:Y:S05]  /*5b00*/  BSYNC B1 ;  /* 0x0000000000017941 */ /* 0x000fea0003800000 */
.L_x_168:
        /* <DEDUP_REMOVED lines=9> */
.L_x_171:
[----:B------:R-:W-:Y:S05]  /*5ba0*/  BSYNC B1 ;  /* 0x0000000000017941 */ /* 0x000fea0003800000 */
.L_x_170:
        /* <DEDUP_REMOVED lines=9> */
.L_x_173:
[----:B------:R-:W-:Y:S05]  /*5c40*/  BSYNC B1 ;  /* 0x0000000000017941 */ /* 0x000fea0003800000 */
.L_x_172:
[----:B0----5:R-:W-:Y:S01]  /*5c50*/  IMAD.U32 R12, R172, 0x10000, RZ ;  /* 0x00010000ac0c7824 */ /* 0x021fe200078e00ff */
        /* <DEDUP_REMOVED lines=8> */
.L_x_175:
[----:B------:R-:W-:Y:S05]  /*5ce0*/  BSYNC B1 ;  /* 0x0000000000017941 */ /* 0x000fea0003800000 */
.L_x_174:
[----:B-----5:R-:W-:Y:S01]  /*5cf0*/  SHF.L.U32 R12, R172, 0x10, RZ ;  /* 0x00000010ac0c7819 */ /* 0x020fe200000006ff */
[----:B------:R-:W-:Y:S01]  /*5d00*/  BSSY B1, `(.L_x_176) ;  /* 0x0000008000017945 */ /* 0x000fe20003800000 */
[----:B------:R-:W-:-:S03]  /*5d10*/  ISETP.GT.AND P3, PT, R0, 0x18, P0 ;  /* 0x000000180000780c */ /* 0x000fc60000764270 */
[----:B------:R-:W-:-:S04]  /*5d20*/  FMUL R12, R12, R155 ;  /* 0x0000009b0c0c7220 */ /* 0x000fc80000400000 */
[----:B------:R-:W-:-:S05]  /*5d30*/  FFMA R12, R35, R154, R12 ;  /* 0x0000009a230c7223 */ /* 0x000fca000000000c */
[----:B------:R-:W-:-:S05]  /*5d40*/  F2FP.BF16.F32.PACK_AB R12, RZ, R12 ;  /* 0x0000000cff0c723e */ /* 0x000fca00000010ff */
[----:B------:R0:W-:Y:S01]  /*5d50*/  @P2 STG.E.U16 desc[UR36][R8.64+0x22], R12 ;  /* 0x0000220c08002986 */ /* 0x0001e2000c101524 */
[----:B------:R-:W-:Y:S05]  /*5d60*/  @!P3 BRA `(.L_x_177) ;  /* 0x000000000004b947 */ /* 0x000fea0003800000 */
[----:B------:R0:W5:Y:S02]  /*5d70*/  LDG.E.LTC128B.U16 R172, desc[UR36][R4.64+0x30] ;  /* 0x0000302404ac7981 */ /* 0x000164000c1e1520 */
.L_x_177:
[----:B------:R-:W-:Y:S05]  /*5d80*/  BSYNC B1 ;  /* 0x0000000000017941 */ /* 0x000fea0003800000 */
.L_x_176:
        /* <DEDUP_REMOVED lines=9> */
.L_x_179:
[----:B------:R-:W-:Y:S05]  /*5e20*/  BSYNC B1 ;  /* 0x0000000000017941 */ /* 0x000fea0003800000 */
.L_x_178:
        /* <DEDUP_REMOVED lines=9> */
.L_x_181:
[----:B------:R-:W-:Y:S05]  /*5ec0*/  BSYNC B1 ;  /* 0x0000000000017941 */ /* 0x000fea0003800000 */
.L_x_180:
        /* <DEDUP_REMOVED lines=9> */
.L_x_183:
[----:B------:R-:W-:Y:S05]  /*5f60*/  BSYNC B1 ;  /* 0x0000000000017941 */ /* 0x000fea0003800000 */
.L_x_182:
        /* <DEDUP_REMOVED lines=9> */
.L_x_185:
[----:B------:R-:W-:Y:S05]  /*6000*/  BSYNC B1 ;  /* 0x0000000000017941 */ /* 0x000fea0003800000 */
.L_x_184:
        /* <DEDUP_REMOVED lines=9> */
.L_x_187:
[----:B------:R-:W-:Y:S05]  /*60a0*/  BSYNC B1 ;  /* 0x0000000000017941 */ /* 0x000fea0003800000 */
.L_x_186:
        /* <DEDUP_REMOVED lines=9> */
.L_x_189:
[----:B------:R-:W-:Y:S05]  /*6140*/  BSYNC B1 ;  /* 0x0000000000017941 */ /* 0x000fea0003800000 */
.L_x_188:
        /* <DEDUP_REMOVED lines=9> */
.L_x_191:
[----:B------:R-:W-:Y:S05]  /*61e0*/  BSYNC B1 ;  /* 0x0000000000017941 */ /* 0x000fea0003800000 */
.L_x_190:
        /* <DEDUP_REMOVED lines=9> */
.L_x_193:
[----:B------:R-:W-:Y:S05]  /*6280*/  BSYNC B1 ;  /* 0x0000000000017941 */ /* 0x000fea0003800000 */
.L_x_192:
        /* <DEDUP_REMOVED lines=9> */
.L_x_195:
[----:B------:R-:W-:Y:S05]  /*6320*/  BSYNC B1 ;  /* 0x0000000000017941 */ /* 0x000fea0003800000 */
.L_x_194:
        /* <DEDUP_REMOVED lines=9> */
.L_x_197:
[----:B------:R-:W-:Y:S05]  /*63c0*/  BSYNC B1 ;  /* 0x0000000000017941 */ /* 0x000fea0003800000 */
.L_x_196:
        /* <DEDUP_REMOVED lines=9> */
.L_x_199:
[----:B------:R-:W-:Y:S05]  /*6460*/  BSYNC B1 ;  /* 0x0000000000017941 */ /* 0x000fea0003800000 */
.L_x_198:
        /* <DEDUP_REMOVED lines=9> */
.L_x_201:
[----:B------:R-:W-:Y:S05]  /*6500*/  BSYNC B1 ;  /* 0x0000000000017941 */ /* 0x000fea0003800000 */
.L_x_200:
        /* <DEDUP_REMOVED lines=9> */
.L_x_203:
[----:B------:R-:W-:Y:S05]  /*65a0*/  BSYNC B1 ;  /* 0x0000000000017941 */ /* 0x000fea0003800000 */
.L_x_202:
        /* <DEDUP_REMOVED lines=9> */
.L_x_205:
[----:B------:R-:W-:Y:S05]  /*6640*/  BSYNC B1 ;  /* 0x0000000000017941 */ /* 0x000fea0003800000 */
.L_x_204:
        /* <DEDUP_REMOVED lines=9> */
.L_x_207:
[----:B------:R-:W-:Y:S05]  /*66e0*/  BSYNC B1 ;  /* 0x0000000000017941 */ /* 0x000fea0003800000 */
.L_x_206:
        /* <DEDUP_REMOVED lines=9> */
.L_x_209:
[----:B------:R-:W-:Y:S05]  /*6780*/  BSYNC B1 ;  /* 0x0000000000017941 */ /* 0x000fea0003800000 */
.L_x_208:
        /* <DEDUP_REMOVED lines=9> */
.L_x_211:
[----:B------:R-:W-:Y:S05]  /*6820*/  BSYNC B1 ;  /* 0x0000000000017941 */ /* 0x000fea0003800000 */
.L_x_210:
        /* <DEDUP_REMOVED lines=9> */
.L_x_213:
[----:B------:R-:W-:Y:S05]  /*68c0*/  BSYNC B1 ;  /* 0x0000000000017941 */ /* 0x000fea0003800000 */
.L_x_212:
        /* <DEDUP_REMOVED lines=9> */
.L_x_215:
[----:B------:R-:W-:Y:S05]  /*6960*/  BSYNC B1 ;  /* 0x0000000000017941 */ /* 0x000fea0003800000 */
.L_x_214:
        /* <DEDUP_REMOVED lines=9> */
.L_x_217:
[----:B------:R-:W-:Y:S05]  /*6a00*/  BSYNC B1 ;  /* 0x0000000000017941 */ /* 0x000fea0003800000 */
.L_x_216:
        /* <DEDUP_REMOVED lines=9> */
.L_x_219:
[----:B------:R-:W-:Y:S05]  /*6aa0*/  BSYNC B1 ;  /* 0x0000000000017941 */ /* 0x000fea0003800000 */
.L_x_218:
        /* <DEDUP_REMOVED lines=9> */
.L_x_221:
[----:B------:R-:W-:Y:S05]  /*6b40*/  BSYNC B1 ;  /* 0x0000000000017941 */ /* 0x000fea0003800000 */
.L_x_220:
        /* <DEDUP_REMOVED lines=9> */
.L_x_223:
[----:B------:R-:W-:Y:S05]  /*6be0*/  BSYNC B1 ;  /* 0x0000000000017941 */ /* 0x000fea0003800000 */
.L_x_222:
        /* <DEDUP_REMOVED lines=9> */
.L_x_225:
[----:B------:R-:W-:Y:S05]  /*6c80*/  BSYNC B1 ;  /* 0x0000000000017941 */ /* 0x000fea0003800000 */
.L_x_224:
        /* <DEDUP_REMOVED lines=9> */
.L_x_227:
[----:B------:R-:W-:Y:S05]  /*6d20*/  BSYNC B1 ;  /* 0x0000000000017941 */ /* 0x000fea0003800000 */
.L_x_226:
        /* <DEDUP_REMOVED lines=9> */
.L_x_229:
[----:B------:R-:W-:Y:S05]  /*6dc0*/  BSYNC B1 ;  /* 0x0000000000017941 */ /* 0x000fea0003800000 */
.L_x_228:
        /* <DEDUP_REMOVED lines=9> */
.L_x_231:
[----:B------:R-:W-:Y:S05]  /*6e60*/  BSYNC B1 ;  /* 0x0000000000017941 */ /* 0x000fea0003800000 */
.L_x_230:
        /* <DEDUP_REMOVED lines=9> */
.L_x_233:
[----:B------:R-:W-:Y:S05]  /*6f00*/  BSYNC B1 ;  /* 0x0000000000017941 */ /* 0x000fea0003800000 */
.L_x_232:
        /* <DEDUP_REMOVED lines=9> */
.L_x_235:
[----:B------:R-:W-:Y:S05]  /*6fa0*/  BSYNC B1 ;  /* 0x0000000000017941 */ /* 0x000fea0003800000 */
.L_x_234:
        /* <DEDUP_REMOVED lines=9> */
.L_x_237:
[----:B------:R-:W-:Y:S05]  /*7040*/  BSYNC B1 ;  /* 0x0000000000017941 */ /* 0x000fea0003800000 */
.L_x_236:
        /* <DEDUP_REMOVED lines=9> */
.L_x_239:
[----:B------:R-:W-:Y:S05]  /*70e0*/  BSYNC B1 ;  /* 0x0000000000017941 */ /* 0x000fea0003800000 */
.L_x_238:
        /* <DEDUP_REMOVED lines=9> */
.L_x_241:
[----:B------:R-:W-:Y:S05]  /*7180*/  BSYNC B1 ;  /* 0x0000000000017941 */ /* 0x000fea0003800000 */
.L_x_240:
        /* <DEDUP_REMOVED lines=9> */
.L_x_243:
[----:B------:R-:W-:Y:S05]  /*7220*/  BSYNC B1 ;  /* 0x0000000000017941 */ /* 0x000fea0003800000 */
.L_x_242:
        /* <DEDUP_REMOVED lines=9> */
.L_x_245:
[----:B------:R-:W-:Y:S05]  /*72c0*/  BSYNC B1 ;  /* 0x0000000000017941 */ /* 0x000fea0003800000 */
.L_x_244:
        /* <DEDUP_REMOVED lines=9> */
.L_x_247:
[----:B------:R-:W-:Y:S05]  /*7360*/  BSYNC B1 ;  /* 0x0000000000017941 */ /* 0x000fea0003800000 */
.L_x_246:
        /* <DEDUP_REMOVED lines=9> */
.L_x_249:
[----:B------:R-:W-:Y:S05]  /*7400*/  BSYNC B1 ;  /* 0x0000000000017941 */ /* 0x000fea0003800000 */
.L_x_248:
        /* <DEDUP_REMOVED lines=9> */
.L_x_251:
[----:B------:R-:W-:Y:S05]  /*74a0*/  BSYNC B1 ;  /* 0x0000000000017941 */ /* 0x000fea0003800000 */
.L_x_250:
        /* <DEDUP_REMOVED lines=9> */
.L_x_253:
[----:B------:R-:W-:Y:S05]  /*7540*/  BSYNC B1 ;  /* 0x0000000000017941 */ /* 0x000fea0003800000 */
.L_x_252:
        /* <DEDUP_REMOVED lines=9> */
.L_x_255:
[----:B------:R-:W-:Y:S05]  /*75e0*/  BSYNC B1 ;  /* 0x0000000000017941 */ /* 0x000fea0003800000 */
.L_x_254:
        /* <DEDUP_REMOVED lines=9> */
.L_x_257:
[----:B------:R-:W-:Y:S05]  /*7680*/  BSYNC B1 ;  /* 0x0000000000017941 */ /* 0x000fea0003800000 */
.L_x_256:
        /* <DEDUP_REMOVED lines=9> */
.L_x_259:
[----:B------:R-:W-:Y:S05]  /*7720*/  BSYNC B1 ;  /* 0x0000000000017941 */ /* 0x000fea0003800000 */
.L_x_258:
        /* <DEDUP_REMOVED lines=9> */
.L_x_261:
[----:B------:R-:W-:Y:S05]  /*77c0*/  BSYNC B1 ;  /* 0x0000000000017941 */ /* 0x000fea0003800000 */
.L_x_260:
        /* <DEDUP_REMOVED lines=9> */
.L_x_263:
[----:B------:R-:W-:Y:S05]  /*7860*/  BSYNC B1 ;  /* 0x0000000000017941 */ /* 0x000fea0003800000 */
.L_x_262:
        /* <DEDUP_REMOVED lines=9> */
.L_x_265:
[----:B------:R-:W-:Y:S05]  /*7900*/  BSYNC B1 ;  /* 0x0000000000017941 */ /* 0x000fea0003800000 */
.L_x_264:
        /* <DEDUP_REMOVED lines=9> */
.L_x_267:
[----:B------:R-:W-:Y:S05]  /*79a0*/  BSYNC B1 ;  /* 0x0000000000017941 */ /* 0x000fea0003800000 */
.L_x_266:
        /* <DEDUP_REMOVED lines=9> */
.L_x_269:
[----:B------:R-:W-:Y:S05]  /*7a40*/  BSYNC B1 ;  /* 0x0000000000017941 */ /* 0x000fea0003800000 */
.L_x_268:
        /* <DEDUP_REMOVED lines=9> */
.L_x_271:
[----:B------:R-:W-:Y:S05]  /*7ae0*/  BSYNC B1 ;  /* 0x0000000000017941 */ /* 0x000fea0003800000 */
.L_x_270:
        /* <DEDUP_REMOVED lines=9> */
.L_x_273:
[----:B------:R-:W-:Y:S05]  /*7b80*/  BSYNC B1 ;  /* 0x0000000000017941 */ /* 0x000fea0003800000 */
.L_x_272:
        /* <DEDUP_REMOVED lines=9> */
.L_x_275:
[----:B------:R-:W-:Y:S05]  /*7c20*/  BSYNC B1 ;  /* 0x0000000000017941 */ /* 0x000fea0003800000 */
.L_x_274:
[----:B012--5:R-:W-:Y:S01]  /*7c30*/  SHF.L.U32 R4, R172, 0x10, RZ ;  /* 0x00000010ac047819 */ /* 0x027fe200000006ff */
        /* <DEDUP_REMOVED lines=8> */
.L_x_277:
[----:B------:R-:W-:Y:S05]  /*7cc0*/  BSYNC B1 ;  /* 0x0000000000017941 */ /* 0x000fea0003800000 */
.L_x_276:
[----:B0----5:R-:W-:Y:S01]  /*7cd0*/  IMAD.U32 R4, R172, 0x10000, RZ ;  /* 0x00010000ac047824 */ /* 0x021fe200078e00ff */
[----:B------:R-:W-:Y:S01]  /*7ce0*/  ISETP.GT.AND P1, PT, R0, 0x79, P1 ;  /* 0x000000790000780c */ /* 0x000fe20000f24270 */
[----:B------:R-:W-:Y:S01]  /*7cf0*/  @P2 IMAD.MOV.U32 R5, RZ, RZ, R9 ;  /* 0x000000ffff052224 */ /* 0x000fe200078e0009 */
[----:B------:R-:W-:Y:S01]  /*7d00*/  BSSY B1, `(.L_x_278) ;  /* 0x0000008000017945 */ /* 0x000fe20003800000 */
[----:B------:R-:W-:Y:S01]  /*7d10*/  FMUL R3, R4, R155 ;  /* 0x0000009b04037220 */ /* 0x000fe20000400000 */
[----:B------:R-:W-:-:S03]  /*7d20*/  @P2 IMAD.MOV.U32 R4, RZ, RZ, R8 ;  /* 0x000000ffff042224 */ /* 0x000fc600078e0008 */
[----:B------:R-:W-:-:S05]  /*7d30*/  FFMA R3, R86, R154, R3 ;  /* 0x0000009a56037223 */ /* 0x000fca0000000003 */
[----:B------:R-:W-:-:S05]  /*7d40*/  F2FP.BF16.F32.PACK_AB R3, RZ, R3 ;  /* 0x00000003ff03723e */ /* 0x000fca00000010ff */
[----:B------:R0:W-:Y:S01]  /*7d50*/  @P2 STG.E.U16 desc[UR36][R4.64+0xf0], R3 ;  /* 0x0000f00304002986 */ /* 0x0001e2000c101524 */
[----:B------:R-:W-:Y:S05]  /*7d60*/  @!P1 BRA `(.L_x_279) ;  /* 0x0000000000049947 */ /* 0x000fea0003800000 */
[----:B------:R2:W5:Y:S02]  /*7d70*/  LDG.E.LTC128B.U16 R172, desc[UR36][R10.64+0xf2] ;  /* 0x0000f2240aac7981 */ /* 0x000564000c1e1520 */
.L_x_279:
[----:B------:R-:W-:Y:S05]  /*7d80*/  BSYNC B1 ;  /* 0x0000000000017941 */ /* 0x000fea0003800000 */
.L_x_278:
[----:B------:R-:W-:Y:S05]  /*7d90*/  @!P1 BRA `(.L_x_280) ;  /* 0x00000024004c9947 */ /* 0x000fea0003800000 */
[----:B-----5:R-:W-:-:S04]  /*7da0*/  IMAD.U32 R172, R172, 0x10000, RZ ;  /* 0x00010000acac7824 */ /* 0x020fc800078e00ff */
[----:B------:R-:W-:-:S04]  /*7db0*/  FMUL R172, R172, R155 ;  /* 0x0000009bacac7220 */ /* 0x000fc80000400000 */
[----:B------:R-:W-:-:S05]  /*7dc0*/  FFMA R172, R87, R154, R172 ;  /* 0x0000009a57ac7223 */ /* 0x000fca00000000ac */
[----:B------:R-:W-:-:S05]  /*7dd0*/  F2FP.BF16.F32.PACK_AB R172, RZ, R172 ;  /* 0x000000acffac723e */ /* 0x000fca00000010ff */
[----:B------:R0:W-:Y:S01]  /*7de0*/  STG.E.U16 desc[UR36][R8.64+0xf2], R172 ;  /* 0x0000f2ac08007986 */ /* 0x0001e2000c101524 */
[----:B------:R-:W-:Y:S05]  /*7df0*/  BRA `(.L_x_280) ;  /* 0x0000002400347947 */ /* 0x000fea0003800000 */
.L_x_29:
[----:B------:R-:W-:Y:S01]  /*7e00*/  ULDC.64 UR4, c[0x0][0x5c0] ;  /* 0x0001700000047ab9 */ /* 0x000fe20000000a00 */
[-C--:B------:R-:W-:Y:S01]  /*7e10*/  FMUL R88, R88, R154.reuse ;  /* 0x0000009a58587220 */ /* 0x080fe20000400000 */
[----:B------:R-:W-:Y:S01]  /*7e20*/  LEA R8, P0, R166, UR4, 0x1 ;  /* 0x00000004a6087c11 */ /* 0x000fe2000f8008ff */
[----:B------:R-:W-:Y:S01]  /*7e30*/  IMAD.SHL.U32 R7, R4, 0x10, RZ ;  /* 0x0000001004077824 */ /* 0x000fe200078e00ff */
[----:B------:R-:W-:Y:S01]  /*7e40*/  ISETP.GT.AND P2, PT, R0, 0x1, P3 ;  /* 0x000000010000780c */ /* 0x000fe20001f44270 */
[-C--:B------:R-:W-:Y:S01]  /*7e50*/  FMUL R89, R89, R154.reuse ;  /* 0x0000009a59597220 */ /* 0x080fe20000400000 */
[----:B------:R-:W-:Y:S01]  /*7e60*/  LEA.HI.X R9, R166, UR5, R169, 0x1, P0 ;  /* 0x00000005a6097c11 */ /* 0x000fe200080f0ca9 */
[-C--:B------:R-:W-:Y:S01]  /*7e70*/  FMUL R90, R90, R154.reuse ;  /* 0x0000009a5a5a7220 */ /* 0x080fe20000400000 */
[----:B------:R-:W-:Y:S01]  /*7e80*/  ISETP.GT.AND P0, PT, R3, 0x8, PT ;  /* 0x000000080300780c */ /* 0x000fe20003f04270 */
[----:B------:R-:W-:Y:S01]  /*7e90*/  FMUL R91, R91, R154 ;  /* 0x0000009a5b5b7220 */ /* 0x000fe20000400000 */
[----:B------:R-:W-:Y:S01]  /*7ea0*/  F2FP.BF16.F32.PACK_AB R88, RZ, R88 ;  /* 0x00000058ff58723e */ /* 0x000fe200000010ff */
[-C--:B------:R-:W-:Y:S01]  /*7eb0*/  FMUL R92, R92, R154.reuse ;  /* 0x0000009a5c5c7220 */ /* 0x080fe20000400000 */
[----:B------:R-:W-:Y:S01]  /*7ec0*/  ISETP.GT.AND P4, PT, R0, RZ, P0 ;  /* 0x000000ff0000720c */ /* 0x000fe20000784270 */
[----:B------:R-:W-:Y:S01]  /*7ed0*/  FMUL R93, R93, R154 ;  /* 0x0000009a5d5d7220 */ /* 0x000fe20000400000 */
[----:B------:R-:W-:Y:S01]  /*7ee0*/  SHF.L.U64.HI R6, R4, 0x4, R5 ;  /* 0x0000000404067819 */ /* 0x000fe20000010205 */
[----:B------:R-:W-:Y:S01]  /*7ef0*/  @P1 STG.E.U16 desc[UR36][R8.64], R88 ;  /* 0x0000005808001986 */ /* 0x000fe2000c101524 */
[----:B------:R-:W-:Y:S01]  /*7f00*/  IADD3 R10, P5, R7, R8, RZ ;  /* 0x00000008070a7210 */ /* 0x000fe20007fbe0ff */
[-C--:B------:R-:W-:Y:S01]  /*7f10*/  FMUL R94, R94, R154.reuse ;  /* 0x0000009a5e5e7220 */ /* 0x080fe20000400000 */
[----:B------:R-:W-:Y:S01]  /*7f20*/  ISETP.GT.AND P1, PT, R0, 0x1, P0 ;  /* 0x000000010000780c */ /* 0x000fe20000724270 */
[----:B------:R-:W-:Y:S01]  /*7f30*/  FMUL R95, R95, R154 ;  /* 0x0000009a5f5f7220 */ /* 0x000fe20000400000 */
[----:B------:R-:W-:Y:S01]  /*7f40*/  F2FP.BF16.F32.PACK_AB R89, RZ, R89 ;  /* 0x00000059ff59723e */ /* 0x000fe200000010ff */
[----:B------:R-:W-:Y:S01]  /*7f50*/  IMAD.X R11, R6, 0x1, R9, P5 ;  /* 0x00000001060b7824 */ /* 0x000fe200028e0609 */
[----:B------:R-:W-:Y:S01]  /*7f60*/  F2FP.BF16.F32.PACK_AB R90, RZ, R90 ;  /* 0x0000005aff5a723e */ /* 0x000fe200000010ff */
[-C--:B------:R-:W-:Y:S01]  /*7f70*/  FMUL R96, R96, R154.reuse ;  /* 0x0000009a60607220 */ /* 0x080fe20000400000 */
[----:B------:R-:W-:Y:S01]  /*7f80*/  F2FP.BF16.F32.PACK_AB R91, RZ, R91 ;  /* 0x0000005bff5b723e */ /* 0x000fe200000010ff */
[----:B------:R-:W-:Y:S01]  /*7f90*/  @P2 STG.E.U16 desc[UR36][R8.64+0x2], R89 ;  /* 0x0000025908002986 */ /* 0x000fe2000c101524 */
[C---:B------:R-:W-:Y:S01]  /*7fa0*/  ISETP.GT.AND P5, PT, R0.reuse, 0x9, P3 ;  /* 0x000000090000780c */ /* 0x040fe20001fa4270 */
[-C--:B------:R-:W-:Y:S01]  /*7fb0*/  FMUL R97, R97, R154.reuse ;  /* 0x0000009a61617220 */ /* 0x080fe20000400000 */
[C---:B------:R-:W-:Y:S01]  /*7fc0*/  ISETP.GT.AND P2, PT, R0.reuse, 0x8, P0 ;  /* 0x000000080000780c */ /* 0x040fe20000744270 */
[----:B------:R-:W-:Y:S01]  /*7fd0*/  @P4 STG.E.U16 desc[UR36][R10.64], R90 ;  /* 0x0000005a0a004986 */ /* 0x000fe2000c101524 */
[----:B------:R-:W-:Y:S01]  /*7fe0*/  ISETP.GT.AND P4, PT, R0, 0x8, P3 ;  /* 0x000000080000780c */ /* 0x000fe20001f84270 */
[----:B------:R-:W-:Y:S01]  /*7ff0*/  FMUL R98, R98, R154 ;  /* 0x0000009a62627220 */ /* 0x000fe20000400000 */
[----:B------:R-:W-:Y:S01]  /*8000*/  F2FP.BF16.F32.PACK_AB R92, RZ, R92 ;  /* 0x0000005cff5c723e */ /* 0x000fe200000010ff */
[----:B------:R-:W-:Y:S01]  /*8010*/  @P1 STG.E.U16 desc[UR36][R10.64+0x2], R91 ;  /* 0x0000025b0a001986 */ /* 0x000fe2000c101524 */
[----:B------:R-:W-:Y:S01]  /*8020*/  ISETP.GT.AND P1, PT, R0, 0x9, P0 ;  /* 0x000000090000780c */ /* 0x000fe20000724270 */
[-C--:B------:R-:W-:Y:S01]  /*8030*/  FMUL R99, R99, R154.reuse ;  /* 0x0000009a63637220 */ /* 0x080fe20000400000 */
[----:B------:R-:W-:Y:S01]  /*8040*/  F2FP.BF16.F32.PACK_AB R93, RZ, R93 ;  /* 0x0000005dff5d723e */ /* 0x000fe200000010ff */
[----:B------:R-:W-:Y:S01]  /*8050*/  FMUL R100, R100, R154 ;  /* 0x0000009a64647220 */ /* 0x000fe20000400000 */
[----:B------:R-:W-:Y:S01]  /*8060*/  F2FP.BF16.F32.PACK_AB R94, RZ, R94 ;  /* 0x0000005eff5e723e */ /* 0x000fe200000010ff */
[-C--:B------:R-:W-:Y:S01]  /*8070*/  FMUL R101, R101, R154.reuse ;  /* 0x0000009a65657220 */ /* 0x080fe20000400000 */
[----:B------:R-:W-:Y:S01]  /*8080*/  F2FP.BF16.F32.PACK_AB R95, RZ, R95 ;  /* 0x0000005fff5f723e */ /* 0x000fe200000010ff */
[----:B------:R-:W-:Y:S01]  /*8090*/  FMUL R102, R102, R154 ;  /* 0x0000009a66667220 */ /* 0x000fe20000400000 */
[----:B------:R-:W-:Y:S01]  /*80a0*/  F2FP.BF16.F32.PACK_AB R96, RZ, R96 ;  /* 0x00000060ff60723e */ /* 0x000fe200000010ff */
[----:B------:R-:W-:Y:S01]  /*80b0*/  @P4 STG.E.U16 desc[UR36][R8.64+0x10], R92 ;  /* 0x0000105c08004986 */ /* 0x000fe2000c101524 */
[C---:B------:R-:W-:Y:S01]  /*80c0*/  ISETP.GT.AND P4, PT, R0.reuse, 0x10, P3 ;  /* 0x000000100000780c */ /* 0x040fe20001f84270 */
[-C--:B------:R-:W-:Y:S01]  /*80d0*/  FMUL R103, R103, R154.reuse ;  /* 0x0000009a67677220 */ /* 0x080fe20000400000 */
[----:B------:R-:W-:Y:S01]  /*80e0*/  F2FP.BF16.F32.PACK_AB R97, RZ, R97 ;  /* 0x00000061ff61723e */ /* 0x000fe200000010ff */
[----:B------:R-:W-:Y:S01]  /*80f0*/  @P5 STG.E.U16 desc[UR36][R8.64+0x12], R93 ;  /* 0x0000125d08005986 */ /* 0x000fe2000c101524 */
[----:B------:R-:W-:Y:S01]  /*8100*/  ISETP.GT.AND P5, PT, R0, 0x11, P0 ;  /* 0x000000110000780c */ /* 0x000fe200007a4270 */
        /* <DEDUP_REMOVED lines=74> */
[-C--:B------:R-:W-:Y:S01]  /*85b0*/  FMUL R125, R125, R154.reuse ;  /* 0x0000009a7d7d7220 */ /* 0x080fe20000400000 */
[----:B------:R-:W-:Y:S01]  /*85c0*/  F2FP.BF16.F32.PACK_AB R119, RZ, R119 ;  /* 0x00000077ff77723e */ /* 0x000fe200000010ff */
[----:B------:R-:W-:Y:S01]  /*85d0*/  FMUL R126, R126, R154 ;  /* 0x0000009a7e7e7220 */ /* 0x000fe20000400000 */
[----:B------:R-:W-:Y:S01]  /*85e0*/  F2FP.BF16.F32.PACK_AB R120, RZ, R120 ;  /* 0x00000078ff78723e */ /* 0x000fe200000010ff */
        /* <DEDUP_REMOVED lines=64> */
[----:B------:R-:W-:Y:S01]  /*89f0*/  FMUL R145, R145, R154 ;  /* 0x0000009a91917220 */ /* 0x000fe20000400000 */
[----:B------:R-:W-:Y:S01]  /*8a00*/  F2FP.BF16.F32.PACK_AB R139, RZ, R139 ;  /* 0x0000008bff8b723e */ /* 0x000fe200000010ff */
[----:B------:R-:W-:Y:S01]  /*8a10*/  IMAD.SHL.U32 R21, R4, 0x100, RZ ;  /* 0x0000010004157824 */ /* 0x000fe200078e00ff */
[----:B------:R-:W-:Y:S01]  /*8a20*/  F2FP.BF16.F32.PACK_AB R140, RZ, R140 ;  /* 0x0000008cff8c723e */ /* 0x000fe200000010ff */
[----:B------:R-:W-:Y:S01]  /*8a30*/  @P1 STG.E.U16 desc[UR36][R8.64+0x90], R124 ;  /* 0x0000907c08001986 */ /* 0x000fe2000c101524 */
[----:B------:R-:W-:Y:S01]  /*8a40*/  ISETP.GT.AND P1, PT, R0, 0x50, P3 ;  /* 0x000000500000780c */ /* 0x000fe20001f24270 */
[-C--:B------:R-:W-:Y:S01]  /*8a50*/  FMUL R146, R146, R154.reuse ;  /* 0x0000009a92927220 */ /* 0x080fe20000400000 */
[----:B------:R-:W-:Y:S01]  /*8a60*/  F2FP.BF16.F32.PACK_AB R141, RZ, R141 ;  /* 0x0000008dff8d723e */ /* 0x000fe200000010ff */
[----:B------:R-:W-:Y:S01]  /*8a70*/  @P2 STG.E.U16 desc[UR36][R8.64+0x92], R125 ;  /* 0x0000927d08002986 */ /* 0x000fe2000c101524 */
[C---:B------:R-:W-:Y:S01]  /*8a80*/  ISETP.GT.AND P2, PT, R0.reuse, 0x51, P3 ;  /* 0x000000510000780c */ /* 0x040fe20001f44270 */
[----:B------:R-:W-:Y:S01]  /*8a90*/  FMUL R147, R147, R154 ;  /* 0x0000009a93937220 */ /* 0x000fe20000400000 */
        /* <DEDUP_REMOVED lines=12> */
[----:B------:R-:W-:Y:S01]  /*8b60*/  SHF.L.U64.HI R15, R4, 0x8, R5 ;  /* 0x00000008040f7819 */ /* 0x000fe20000010205 */
[----:B------:R-:W-:Y:S01]  /*8b70*/  @P2 STG.E.U16 desc[UR36][R8.64+0xa2], R129 ;  /* 0x0000a28108002986 */ /* 0x000fe2000c101524 */
[C---:B------:R-:W-:Y:S01]  /*8b80*/  ISETP.GT.AND P2, PT, R0.reuse, 0x59, P3 ;  /* 0x000000590000780c */ /* 0x040fe20001f44270 */
        /* <DEDUP_REMOVED lines=56> */
[----:B------:R-:W-:Y:S01]  /*8f10*/  FMUL R39, R39, R154 ;  /* 0x0000009a27277220 */ /* 0x000fe20000400000 */
[----:B------:R-:W-:Y:S01]  /*8f20*/  F2FP.BF16.F32.PACK_AB R33, RZ, R33 ;  /* 0x00000021ff21723e */ /* 0x000fe200000010ff */
[----:B------:R-:W-:Y:S01]  /*8f30*/  @P2 STG.E.U16 desc[UR36][R10.64+0xd0], R142 ;  /* 0x0000d08e0a002986 */ /* 0x000fe2000c101524 */
[----:B------:R-:W-:Y:S01]  /*8f40*/  F2FP.BF16.F32.PACK_AB R34, RZ, R34 ;  /* 0x00000022ff22723e */ /* 0x000fe200000010ff */
[-C--:B------:R-:W-:Y:S01]  /*8f50*/  FMUL R40, R40, R154.reuse ;  /* 0x0000009a28287220 */ /* 0x080fe20000400000 */
[----:B------:R-:W-:Y:S01]  /*8f60*/  F2FP.BF16.F32.PACK_AB R35, RZ, R35 ;  /* 0x00000023ff23723e */ /* 0x000fe200000010ff */
[----:B------:R-:W-:Y:S01]  /*8f70*/  FMUL R41, R41, R154 ;  /* 0x0000009a29297220 */ /* 0x000fe20000400000 */
[----:B------:R-:W-:Y:S01]  /*8f80*/  F2FP.BF16.F32.PACK_AB R36, RZ, R36 ;  /* 0x00000024ff24723e */ /* 0x000fe200000010ff */
[----:B------:R-:W-:Y:S01]  /*8f90*/  @P4 STG.E.U16 desc[UR36][R10.64+0xd2], R143 ;  /* 0x0000d28f0a004986 */ /* 0x000fe2000c101524 */
[----:B------:R-:W-:Y:S01]  /*8fa0*/  ISETP.GT.AND P4, PT, R0, 0x71, P0 ;  /* 0x000000710000780c */ /* 0x000fe20000784270 */
[----:B------:R-:W-:Y:S01]  /*8fb0*/  FMUL R42, R42, R154 ;  /* 0x0000009a2a2a7220 */ /* 0x000fe20000400000 */
[----:B------:R-:W-:Y:S01]  /*8fc0*/  F2FP.BF16.F32.PACK_AB R37, RZ, R37 ;  /* 0x00000025ff25723e */ /* 0x000fe200000010ff */
[----:B------:R-:W-:Y:S01]  /*8fd0*/  @P5 STG.E.U16 desc[UR36][R8.64+0xe0], R144 ;  /* 0x0000e09008005986 */ /* 0x000fe2000c101524 */
[----:B------:R-:W-:Y:S01]  /*8fe0*/  ISETP.GT.AND P5, PT, R0, 0x70, P0 ;  /* 0x000000700000780c */ /* 0x000fe200007a4270 */
[----:B------:R-:W-:Y:S01]  /*8ff0*/  @P1 IMAD.MOV.U32 R4, RZ, RZ, R8 ;  /* 0x000000ffff041224 */ /* 0x000fe200078e0008 */
[----:B------:R-:W-:Y:S01]  /*9000*/  F2FP.BF16.F32.PACK_AB R38, RZ, R38 ;  /* 0x00000026ff26723e */ /* 0x000fe200000010ff */
[----:B------:R-:W-:Y:S01]  /*9010*/  @P1 IMAD.MOV.U32 R5, RZ, RZ, R9 ;  /* 0x000000ffff051224 */ /* 0x000fe200078e0009 */
[----:B------:R-:W-:Y:S01]  /*9020*/  F2FP.BF16.F32.PACK_AB R39, RZ, R39 ;  /* 0x00000027ff27723e */ /* 0x000fe200000010ff */
[----:B------:R-:W-:Y:S01]  /*9030*/  FMUL R43, R43, R154 ;  /* 0x0000009a2b2b7220 */ /* 0x000fe20000400000 */
[----:B------:R-:W-:Y:S01]  /*9040*/  F2FP.BF16.F32.PACK_AB R40, RZ, R40 ;  /* 0x00000028ff28723e */ /* 0x000fe200000010ff */
[----:B------:R-:W-:Y:S01]  /*9050*/  FMUL R44, R44, R154 ;  /* 0x0000009a2c2c7220 */ /* 0x000fe20000400000 */
[----:B------:R0:W-:Y:S01]  /*9060*/  @P1 STG.E.U16 desc[UR36][R4.64+0xe2], R145 ;  /* 0x0000e29104001986 */ /* 0x0001e2000c101524 */
[----:B------:R-:W-:Y:S01]  /*9070*/  IADD3 R12, P1, P2, R7, R8, R21 ;  /* 0x00000008070c7210 */ /* 0x000fe20007a3e015 */
[-C--:B------:R-:W-:Y:S01]  /*9080*/  FMUL R45, R45, R154.reuse ;  /* 0x0000009a2d2d7220 */ /* 0x080fe20000400000 */
[----:B------:R-:W-:Y:S01]  /*9090*/  F2FP.BF16.F32.PACK_AB R41, RZ, R41 ;  /* 0x00000029ff29723e */ /* 0x000fe200000010ff */
[-C--:B------:R-:W-:Y:S01]  /*90a0*/  FMUL R46, R46, R154.reuse ;  /* 0x0000009a2e2e7220 */ /* 0x080fe20000400000 */
[----:B------:R-:W-:Y:S01]  /*90b0*/  IADD3.X R13, R6, R9, R15, P1, P2 ;  /* 0x00000009060d7210 */ /* 0x000fe20000fe440f */
[-C--:B------:R-:W-:Y:S01]  /*90c0*/  FMUL R47, R47, R154.reuse ;  /* 0x0000009a2f2f7220 */ /* 0x080fe20000400000 */
[C---:B------:R-:W-:Y:S01]  /*90d0*/  ISETP.GT.AND P1, PT, R3.reuse, 0x80, PT ;  /* 0x000000800300780c */ /* 0x040fe20003f24270 */
[-C--:B------:R-:W-:Y:S01]  /*90e0*/  FMUL R48, R48, R154.reuse ;  /* 0x0000009a30307220 */ /* 0x080fe20000400000 */
[----:B------:R-:W-:Y:S01]  /*90f0*/  ISETP.GT.AND P2, PT, R3, 0x88, PT ;  /* 0x000000880300780c */ /* 0x000fe20003f44270 */
[----:B------:R-:W-:Y:S01]  /*9100*/  FMUL R49, R49, R154 ;  /* 0x0000009a31317220 */ /* 0x000fe20000400000 */
[----:B------:R-:W-:Y:S01]  /*9110*/  F2FP.BF16.F32.PACK_AB R42, RZ, R42 ;  /* 0x0000002aff2a723e */ /* 0x000fe200000010ff */
[----:B0-----:R-:W-:Y:S01]  /*9120*/  @P5 IMAD.MOV.U32 R5, RZ, RZ, R11 ;  /* 0x000000ffff055224 */ /* 0x001fe200078e000b */
[----:B------:R-:W-:Y:S01]  /*9130*/  @P5 MOV R4, R10 ;  /* 0x0000000a00045202 */ /* 0x000fe20000000f00 */
[-C--:B------:R-:W-:Y:S01]  /*9140*/  FMUL R50, R50, R154.reuse ;  /* 0x0000009a32327220 */ /* 0x080fe20000400000 */
[----:B------:R-:W-:Y:S01]  /*9150*/  F2FP.BF16.F32.PACK_AB R43, RZ, R43 ;  /* 0x0000002bff2b723e */ /* 0x000fe200000010ff */
[----:B------:R-:W-:Y:S01]  /*9160*/  FMUL R51, R51, R154 ;  /* 0x0000009a33337220 */ /* 0x000fe20000400000 */
[----:B------:R-:W-:Y:S01]  /*9170*/  F2FP.BF16.F32.PACK_AB R44, RZ, R44 ;  /* 0x0000002cff2c723e */ /* 0x000fe200000010ff */
[----:B------:R0:W-:Y:S01]  /*9180*/  @P5 STG.E.U16 desc[UR36][R4.64+0xe0], R146 ;  /* 0x0000e09204005986 */ /* 0x0001e2000c101524 */
[----:B------:R-:W-:Y:S01]  /*9190*/  ISETP.GT.AND P5, PT, R0, 0x78, P3 ;  /* 0x000000780000780c */ /* 0x000fe20001fa4270 */
[-C--:B------:R-:W-:Y:S01]  /*91a0*/  FMUL R52, R52, R154.reuse ;  /* 0x0000009a34347220 */ /* 0x080fe20000400000 */
[C---:B------:R-:W-:Y:S01]  /*91b0*/  ISETP.GT.AND P3, PT, R0.reuse, 0x79, P3 ;  /* 0x000000790000780c */ /* 0x040fe20001f64270 */
[----:B------:R-:W-:Y:S01]  /*91c0*/  @P4 STG.E.U16 desc[UR36][R10.64+0xe2], R147 ;  /* 0x0000e2930a004986 */ /* 0x000fe2000c101524 */
[C---:B------:R-:W-:Y:S01]  /*91d0*/  ISETP.GT.AND P4, PT, R0.reuse, 0x78, P0 ;  /* 0x000000780000780c */ /* 0x040fe20000784270 */
[-C--:B------:R-:W-:Y:S01]  /*91e0*/  FMUL R53, R53, R154.reuse ;  /* 0x0000009a35357220 */ /* 0x080fe20000400000 */
[----:B------:R-:W-:Y:S01]  /*91f0*/  ISETP.GT.AND P0, PT, R0, 0x79, P0 ;  /* 0x000000790000780c */ /* 0x000fe20000704270 */
[-C--:B------:R-:W-:Y:S01]  /*9200*/  FMUL R54, R54, R154.reuse ;  /* 0x0000009a36367220 */ /* 0x080fe20000400000 */
[----:B------:R-:W-:Y:S01]  /*9210*/  F2FP.BF16.F32.PACK_AB R45, RZ, R45 ;  /* 0x0000002dff2d723e */ /* 0x000fe200000010ff */
[----:B------:R-:W-:Y:S01]  /*9220*/  FMUL R55, R55, R154 ;  /* 0x0000009a37377220 */ /* 0x000fe20000400000 */
[----:B------:R-:W-:Y:S01]  /*9230*/  F2FP.BF16.F32.PACK_AB R46, RZ, R46 ;  /* 0x0000002eff2e723e */ /* 0x000fe200000010ff */
[----:B------:R-:W-:Y:S01]  /*9240*/  FMUL R56, R56, R154 ;  /* 0x0000009a38387220 */ /* 0x000fe20000400000 */
[----:B------:R-:W-:Y:S01]  /*9250*/  F2FP.BF16.F32.PACK_AB R47, RZ, R47 ;  /* 0x0000002fff2f723e */ /* 0x000fe200000010ff */
[----:B------:R-:W-:Y:S01]  /*9260*/  @P5 STG.E.U16 desc[UR36][R8.64+0xf0], R148 ;  /* 0x0000f09408005986 */ /* 0x000fe2000c101524 */
[----:B0-----:R-:W-:Y:S01]  /*9270*/  IADD3 R4, P5, R21, R8, RZ ;  /* 0x0000000815047210 */ /* 0x001fe20007fbe0ff */
[----:B------:R-:W-:Y:S01]  /*9280*/  FMUL R57, R57, R154 ;  /* 0x0000009a39397220 */ /* 0x000fe20000400000 */
[----:B------:R-:W-:Y:S01]  /*9290*/  F2FP.BF16.F32.PACK_AB R48, RZ, R48 ;  /* 0x00000030ff30723e */ /* 0x000fe200000010ff */
[----:B------:R0:W-:Y:S01]  /*92a0*/  @P3 STG.E.U16 desc[UR36][R8.64+0xf2], R149 ;  /* 0x0000f29508003986 */ /* 0x0001e2000c101524 */
[C---:B------:R-:W-:Y:S01]  /*92b0*/  ISETP.GT.AND P3, PT, R0.reuse, RZ, P1 ;  /* 0x000000ff0000720c */ /* 0x040fe20000f64270 */
[----:B------:R-:W-:Y:S01]  /*92c0*/  IMAD.X R5, R15, 0x1, R9, P5 ;  /* 0x000000010f057824 */ /* 0x000fe200028e0609 */
[C---:B------:R-:W-:Y:S01]  /*92d0*/  ISETP.GT.AND P5, PT, R0.reuse, RZ, P2 ;  /* 0x000000ff0000720c */ /* 0x040fe200017a4270 */
        /* <DEDUP_REMOVED lines=14> */
[----:B------:R-:W-:Y:S01]  /*93c0*/  @P4 STG.E.U16 desc[UR36][R4.64+0x2], R25 ;  /* 0x0000021904004986 */ /* 0x000fe2000c101524 */
[----:B------:R-:W-:Y:S01]  /*93d0*/  IADD3 R14, P4, R7, R4, RZ ;  /* 0x00000004070e7210 */ /* 0x000fe20007f9e0ff */
[--C-:B------:R-:W-:Y:S01]  /*93e0*/  IMAD.X R9, R6, 0x1, R5.reuse, P3 ;  /* 0x0000000106097824 */ /* 0x100fe200018e0605 */
[----:B------:R-:W-:Y:S01]  /*93f0*/  ISETP.GT.AND P3, PT, R0, 0x9, P2 ;  /* 0x000000090000780c */ /* 0x000fe20001764270 */
[-C--:B------:R-:W-:Y:S01]  /*9400*/  FMUL R62, R62, R154.reuse ;  /* 0x0000009a3e3e7220 */ /* 0x080fe20000400000 */
[----:B------:R-:W-:Y:S01]  /*9410*/  F2FP.BF16.F32.PACK_AB R53, RZ, R53 ;  /* 0x00000035ff35723e */ /* 0x000fe200000010ff */
[----:B------:R-:W-:Y:S01]  /*9420*/  IMAD.X R15, R6, 0x1, R5, P4 ;  /* 0x00000001060f7824 */ /* 0x000fe200020e0605 */
[----:B------:R-:W-:Y:S01]  /*9430*/  ISETP.GT.AND P4, PT, R0, 0x8, P1 ;  /* 0x000000080000780c */ /* 0x000fe20000f84270 */
[----:B------:R-:W-:Y:S01]  /*9440*/  FMUL R63, R63, R154 ;  /* 0x0000009a3f3f7220 */ /* 0x000fe20000400000 */
[----:B------:R-:W-:Y:S01]  /*9450*/  F2FP.BF16.F32.PACK_AB R54, RZ, R54 ;  /* 0x00000036ff36723e */ /* 0x000fe200000010ff */
[-C--:B------:R-:W-:Y:S01]  /*9460*/  FMUL R64, R64, R154.reuse ;  /* 0x0000009a40407220 */ /* 0x080fe20000400000 */
        /* <DEDUP_REMOVED lines=9> */
[----:B------:R-:W-:Y:S01]  /*9500*/  @P4 STG.E.U16 desc[UR36][R4.64+0x10], R28 ;  /* 0x0000101c04004986 */ /* 0x000fe2000c101524 */
[----:B------:R-:W-:Y:S01]  /*9510*/  ISETP.GT.AND P4, PT, R0, 0x10, P1 ;  /* 0x000000100000780c */ /* 0x000fe20000f84270 */
[-C--:B------:R-:W-:Y:S01]  /*9520*/  FMUL R68, R68, R154.reuse ;  /* 0x0000009a44447220 */ /* 0x080fe20000400000 */
[----:B------:R-:W-:Y:S01]  /*9530*/  F2FP.BF16.F32.PACK_AB R57, RZ, R57 ;  /* 0x00000039ff39723e */ /* 0x000fe200000010ff */
[-C--:B------:R-:W-:Y:S01]  /*9540*/  FMUL R69, R69, R154.reuse ;  /* 0x0000009a45457220 */ /* 0x080fe20000400000 */
        /* <DEDUP_REMOVED lines=14> */
[----:B------:R-:W-:Y:S01]  /*9630*/  FMUL R73, R73, R154 ;  /* 0x0000009a49497220 */ /* 0x000fe20000400000 */
[----:B------:R-:W-:Y:S01]  /*9640*/  F2FP.BF16.F32.PACK_AB R61, RZ, R61 ;  /* 0x0000003dff3d723e */ /* 0x000fe200000010ff */
[----:B------:R-:W-:Y:S01]  /*9650*/  @P5 STG.E.U16 desc[UR36][R4.64+0x22], R33 ;  /* 0x0000222104005986 */ /* 0x000fe2000c101524 */
[----:B------:R-:W-:Y:S01]  /*9660*/  ISETP.GT.AND P5, PT, R0, 0x19, P1 ;  /* 0x000000190000780c */ /* 0x000fe20000fa4270 */
[--C-:B------:R-:W-:Y:S01]  /*9670*/  @P0 IMAD.MOV.U32 R6, RZ, RZ, R12.reuse ;  /* 0x000000ffff060224 */ /* 0x100fe200078e000c */
[----:B------:R-:W-:Y:S01]  /*9680*/  F2FP.BF16.F32.PACK_AB R62, RZ, R62 ;  /* 0x0000003eff3e723e */ /* 0x000fe200000010ff */
[--C-:B------:R-:W-:Y:S01]  /*9690*/  @P0 IMAD.MOV.U32 R7, RZ, RZ, R13.reuse ;  /* 0x000000ffff070224 */ /* 0x100fe200078e000d */
[----:B------:R-:W-:Y:S01]  /*96a0*/  F2FP.BF16.F32.PACK_AB R63, RZ, R63 ;  /* 0x0000003fff3f723e */ /* 0x000fe200000010ff */
[----:B------:R-:W-:Y:S01]  /*96b0*/  FMUL R74, R74, R154 ;  /* 0x0000009a4a4a7220 */ /* 0x000fe20000400000 */
[----:B------:R-:W-:Y:S01]  /*96c0*/  F2FP.BF16.F32.PACK_AB R64, RZ, R64 ;  /* 0x00000040ff40723e */ /* 0x000fe200000010ff */
[-C--:B------:R-:W-:Y:S01]  /*96d0*/  FMUL R75, R75, R154.reuse ;  /* 0x0000009a4b4b7220 */ /* 0x080fe20000400000 */
[----:B------:R0:W-:Y:S01]  /*96e0*/  @P0 STG.E.U16 desc[UR36][R6.64+0x20], R34 ;  /* 0x0000202206000986 */ /* 0x0001e2000c101524 */
        /* <DEDUP_REMOVED lines=9> */
[----:B------:R-:W-:Y:S01]  /*9780*/  FMUL R80, R80, R154 ;  /* 0x0000009a50507220 */ /* 0x000fe20000400000 */
[----:B------:R-:W-:Y:S01]  /*9790*/  F2FP.BF16.F32.PACK_AB R69, RZ, R69 ;  /* 0x00000045ff45723e */ /* 0x000fe200000010ff */
[--C-:B0-----:R-:W-:Y:S01]  /*97a0*/  @P3 IMAD.MOV.U32 R6, RZ, RZ, R12.reuse ;  /* 0x000000ffff063224 */ /* 0x101fe200078e000c */
[----:B------:R-:W-:Y:S01]  /*97b0*/  F2FP.BF16.F32.PACK_AB R70, RZ, R70 ;  /* 0x00000046ff46723e */ /* 0x000fe200000010ff */
[----:B------:R-:W-:Y:S01]  /*97c0*/  @P3 IMAD.MOV.U32 R7, RZ, RZ, R13 ;  /* 0x000000ffff073224 */ /* 0x000fe200078e000d */
[----:B------:R-:W-:Y:S01]  /*97d0*/  F2FP.BF16.F32.PACK_AB R71, RZ, R71 ;  /* 0x00000047ff47723e */ /* 0x000fe200000010ff */
[----:B------:R-:W-:Y:S01]  /*97e0*/  FMUL R81, R81, R154 ;  /* 0x0000009a51517220 */ /* 0x000fe20000400000 */
[----:B------:R-:W-:Y:S01]  /*97f0*/  F2FP.BF16.F32.PACK_AB R72, RZ, R72 ;  /* 0x00000048ff48723e */ /* 0x000fe200000010ff */
[-C--:B------:R-:W-:Y:S01]  /*9800*/  FMUL R82, R82, R154.reuse ;  /* 0x0000009a52527220 */ /* 0x080fe20000400000 */
[----:B------:R0:W-:Y:S01]  /*9810*/  @P3 STG.E.U16 desc[UR36][R6.64+0x22], R35 ;  /* 0x0000222306003986 */ /* 0x0001e2000c101524 */
        /* <DEDUP_REMOVED lines=11> */
[----:B0-----:R-:W-:Y:S01]  /*98d0*/  @P0 IMAD.MOV.U32 R6, RZ, RZ, R12 ;  /* 0x000000ffff060224 */ /* 0x001fe200078e000c */
[----:B------:R-:W-:Y:S01]  /*98e0*/  @P0 MOV R7, R13 ;  /* 0x0000000d00070202 */ /* 0x000fe20000000f00 */
[----:B------:R-:W-:Y:S01]  /*98f0*/  FMUL R86, R86, R154 ;  /* 0x0000009a56567220 */ /* 0x000fe20000400000 */
[----:B------:R-:W-:Y:S01]  /*9900*/  F2FP.BF16.F32.PACK_AB R76, RZ, R76 ;  /* 0x0000004cff4c723e */ /* 0x000fe200000010ff */
[----:B------:R-:W-:Y:S01]  /*9910*/  FMUL R87, R87, R154 ;  /* 0x0000009a57577220 */ /* 0x000fe20000400000 */
[----:B------:R-:W-:Y:S01]  /*9920*/  F2FP.BF16.F32.PACK_AB R77, RZ, R77 ;  /* 0x0000004dff4d723e */ /* 0x000fe200000010ff */
[----:B------:R0:W-:Y:S01]  /*9930*/  @P0 STG.E.U16 desc[UR36][R6.64+0x30], R38 ;  /* 0x0000302606000986 */ /* 0x0001e2000c101524 */
[----:B------:R-:W-:-:S02]  /*9940*/  ISETP.GT.AND P0, PT, R0, 0x20, P2 ;  /* 0x000000200000780c */ /* 0x000fc40001704270 */
[----:B------:R-:W-:Y:S02]  /*9950*/  F2FP.BF16.F32.PACK_AB R78, RZ, R78 ;  /* 0x0000004eff4e723e */ /* 0x000fe400000010ff */
[----:B------:R-:W-:Y:S02]  /*9960*/  F2FP.BF16.F32.PACK_AB R79, RZ, R79 ;  /* 0x0000004fff4f723e */ /* 0x000fe400000010ff */
[----:B------:R-:W-:Y:S02]  /*9970*/  F2FP.BF16.F32.PACK_AB R80, RZ, R80 ;  /* 0x00000050ff50723e */ /* 0x000fe400000010ff */
[----:B------:R-:W-:Y:S02]  /*9980*/  F2FP.BF16.F32.PACK_AB R81, RZ, R81 ;  /* 0x00000051ff51723e */ /* 0x000fe400000010ff */
[----:B------:R-:W-:Y:S01]  /*9990*/  F2FP.BF16.F32.PACK_AB R82, RZ, R82 ;  /* 0x00000052ff52723e */ /* 0x000fe200000010ff */
[----:B0-----:R-:W-:Y:S01]  /*99a0*/  @P3 IMAD.MOV.U32 R6, RZ, RZ, R12 ;  /* 0x000000ffff063224 */ /* 0x001fe200078e000c */
[----:B------:R-:W-:Y:S01]  /*99b0*/  F2FP.BF16.F32.PACK_AB R83, RZ, R83 ;  /* 0x00000053ff53723e */ /* 0x000fe200000010ff */
[----:B------:R-:W-:Y:S01]  /*99c0*/  @P3 IMAD.MOV.U32 R7, RZ, RZ, R13 ;  /* 0x000000ffff073224 */ /* 0x000fe200078e000d */
[----:B------:R-:W-:-:S02]  /*99d0*/  F2FP.BF16.F32.PACK_AB R84, RZ, R84 ;  /* 0x00000054ff54723e */ /* 0x000fc400000010ff */
[----:B------:R-:W-:Y:S02]  /*99e0*/  F2FP.BF16.F32.PACK_AB R85, RZ, R85 ;  /* 0x00000055ff55723e */ /* 0x000fe400000010ff */
[----:B------:R0:W-:Y:S01]  /*99f0*/  @P3 STG.E.U16 desc[UR36][R6.64+0x32], R39 ;  /* 0x0000322706003986 */ /* 0x0001e2000c101524 */
[C---:B------:R-:W-:Y:S02]  /*9a00*/  ISETP.GT.AND P3, PT, R0.reuse, 0x21, P2 ;  /* 0x000000210000780c */ /* 0x040fe40001764270 */
[----:B------:R-:W-:Y:S01]  /*9a10*/  F2FP.BF16.F32.PACK_AB R86, RZ, R86 ;  /* 0x00000056ff56723e */ /* 0x000fe200000010ff */
[----:B------:R-:W-:Y:S01]  /*9a20*/  @P4 STG.E.U16 desc[UR36][R4.64+0x40], R40 ;  /* 0x0000402804004986 */ /* 0x000fe2000c101524 */
[C---:B------:R-:W-:Y:S02]  /*9a30*/  ISETP.GT.AND P4, PT, R0.reuse, 0x28, P1 ;  /* 0x000000280000780c */ /* 0x040fe40000f84270 */
[----:B------:R-:W-:Y:S01]  /*9a40*/  F2FP.BF16.F32.PACK_AB R87, RZ, R87 ;  /* 0x00000057ff57723e */ /* 0x000fe200000010ff */
[----:B------:R-:W-:Y:S01]  /*9a50*/  @P5 STG.E.U16 desc[UR36][R4.64+0x42], R41 ;  /* 0x0000422904005986 */ /* 0x000fe2000c101524 */
[----:B------:R-:W-:Y:S01]  /*9a60*/  ISETP.GT.AND P5, PT, R0, 0x29, P1 ;  /* 0x000000290000780c */ /* 0x000fe20000fa4270 */
[----:B0-----:R-:W-:-:S02]  /*9a70*/  @P0 IMAD.MOV.U32 R6, RZ, RZ, R12 ;  /* 0x000000ffff060224 */ /* 0x001fc400078e000c */
[----:B------:R-:W-:-:S05]  /*9a80*/  @P0 IMAD.MOV.U32 R7, RZ, RZ, R13 ;  /* 0x000000ffff070224 */ /* 0x000fca00078e000d */
[----:B------:R0:W-:Y:S01]  /*9a90*/  @P0 STG.E.U16 desc[UR36][R6.64+0x40], R42 ;  /* 0x0000402a06000986 */ /* 0x0001e2000c101524 */
[----:B------:R-:W-:Y:S01]  /*9aa0*/  ISETP.GT.AND P0, PT, R0, 0x28, P2 ;  /* 0x000000280000780c */ /* 0x000fe20001704270 */
[----:B0-----:R-:W-:Y:S02]  /*9ab0*/  @P3 IMAD.MOV.U32 R6, RZ, RZ, R12 ;  /* 0x000000ffff063224 */ /* 0x001fe400078e000c */
[----:B------:R-:W-:-:S05]  /*9ac0*/  @P3 IMAD.MOV.U32 R7, RZ, RZ, R13 ;  /* 0x000000ffff073224 */ /* 0x000fca00078e000d */
[----:B------:R0:W-:Y:S01]  /*9ad0*/  @P3 STG.E.U16 desc[UR36][R6.64+0x42], R43 ;  /* 0x0000422b06003986 */ /* 0x0001e2000c101524 */
[----:B------:R-:W-:-:S03]  /*9ae0*/  ISETP.GT.AND P3, PT, R0, 0x29, P2 ;  /* 0x000000290000780c */ /* 0x000fc60001764270 */
[----:B------:R-:W-:Y:S01]  /*9af0*/  @P4 STG.E.U16 desc[UR36][R4.64+0x50], R44 ;  /* 0x0000502c04004986 */ /* 0x000fe2000c101524 */
[----:B------:R-:W-:-:S03]  /*9b00*/  ISETP.GT.AND P4, PT, R0, 0x30, P1 ;  /* 0x000000300000780c */ /* 0x000fc60000f84270 */
[----:B------:R-:W-:Y:S01]  /*9b10*/  @P5 STG.E.U16 desc[UR36][R4.64+0x52], R45 ;  /* 0x0000522d04005986 */ /* 0x000fe2000c101524 */
[----:B------:R-:W-:Y:S01]  /*9b20*/  ISETP.GT.AND P5, PT, R0, 0x31, P1 ;  /* 0x000000310000780c */ /* 0x000fe20000fa4270 */
[----:B0-----:R-:W-:Y:S02]  /*9b30*/  @P0 IMAD.MOV.U32 R6, RZ, RZ, R12 ;  /* 0x000000ffff060224 */ /* 0x001fe400078e000c */
[----:B------:R-:W-:-:S05]  /*9b40*/  @P0 IMAD.MOV.U32 R7, RZ, RZ, R13 ;  /* 0x000000ffff070224 */ /* 0x000fca00078e000d */
[----:B------:R0:W-:Y:S01]  /*9b50*/  @P0 STG.E.U16 desc[UR36][R6.64+0x50], R46 ;  /* 0x0000502e06000986 */ /* 0x0001e2000c101524 */
[----:B------:R-:W-:Y:S01]  /*9b60*/  ISETP.GT.AND P0, PT, R0, 0x30, P2 ;  /* 0x000000300000780c */ /* 0x000fe20001704270 */
[----:B0-----:R-:W-:Y:S01]  /*9b70*/  @P3 IMAD.MOV.U32 R6, RZ, RZ, R12 ;  /* 0x000000ffff063224 */ /* 0x001fe200078e000c */
[----:B------:R-:W-:-:S05]  /*9b80*/  @P3 MOV R7, R13 ;  /* 0x0000000d00073202 */ /* 0x000fca0000000f00 */
        /* <DEDUP_REMOVED lines=30> */
[----:B0-----:R-:W-:Y:S01]  /*9d70*/  @P0 IMAD.MOV.U32 R6, RZ, RZ, R12 ;  /* 0x000000ffff060224 */ /* 0x001fe200078e000c */
[----:B------:R-:W-:-:S05]  /*9d80*/  @P0 MOV R7, R13 ;  /* 0x0000000d00070202 */ /* 0x000fca0000000f00 */
        /* <DEDUP_REMOVED lines=65> */
[C---:B------:R-:W-:Y:S02]  /*a1a0*/  ISETP.GT.AND P3, PT, R0.reuse, 0x78, P1 ;  /* 0x000000780000780c */ /* 0x040fe40000f64270 */
[C---:B------:R-:W-:Y:S01]  /*a1b0*/  ISETP.GT.AND P1, PT, R0.reuse, 0x79, P1 ;  /* 0x000000790000780c */ /* 0x040fe20000f24270 */
[----:B------:R-:W-:Y:S01]  /*a1c0*/  @P4 STG.E.U16 desc[UR36][R4.64+0xe0], R80 ;  /* 0x0000e05004004986 */ /* 0x000fe2000c101524 */
[----:B------:R-:W-:-:S03]  /*a1d0*/  ISETP.GT.AND P4, PT, R0, 0x71, P2 ;  /* 0x000000710000780c */ /* 0x000fc60001784270 */
[----:B------:R-:W-:Y:S01]  /*a1e0*/  @P5 STG.E.U16 desc[UR36][R4.64+0xe2], R81 ;  /* 0x0000e25104005986 */ /* 0x000fe2000c101524 */
[C---:B------:R-:W-:Y:S02]  /*a1f0*/  ISETP.GT.AND P5, PT, R0.reuse, 0x78, P2 ;  /* 0x000000780000780c */ /* 0x040fe400017a4270 */
[----:B------:R-:W-:Y:S01]  /*a200*/  ISETP.GT.AND P2, PT, R0, 0x79, P2 ;  /* 0x000000790000780c */ /* 0x000fe20001744270 */
[----:B0-----:R-:W-:Y:S02]  /*a210*/  @P0 IMAD.MOV.U32 R6, RZ, RZ, R12 ;  /* 0x000000ffff060224 */ /* 0x001fe400078e000c */
[----:B------:R-:W-:-:S05]  /*a220*/  @P0 IMAD.MOV.U32 R7, RZ, RZ, R13 ;  /* 0x000000ffff070224 */ /* 0x000fca00078e000d */
[----:B------:R0:W-:Y:S02]  /*a230*/  @P0 STG.E.U16 desc[UR36][R6.64+0xe0], R82 ;  /* 0x0000e05206000986 */ /* 0x0001e4000c101524 */
[----:B0-----:R-:W-:Y:S02]  /*a240*/  @P4 IMAD.MOV.U32 R6, RZ, RZ, R12 ;  /* 0x000000ffff064224 */ /* 0x001fe400078e000c */
[----:B------:R-:W-:-:S05]  /*a250*/  @P4 IMAD.MOV.U32 R7, RZ, RZ, R13 ;  /* 0x000000ffff074224 */ /* 0x000fca00078e000d */
[----:B------:R-:W-:Y:S04]  /*a260*/  @P4 STG.E.U16 desc[UR36][R6.64+0xe2], R83 ;  /* 0x0000e25306004986 */ /* 0x000fe8000c101524 */
[----:B------:R-:W-:Y:S04]  /*a270*/  @P3 STG.E.U16 desc[UR36][R4.64+0xf0], R84 ;  /* 0x0000f05404003986 */ /* 0x000fe8000c101524 */
[----:B------:R0:W-:Y:S02]  /*a280*/  @P1 STG.E.U16 desc[UR36][R4.64+0xf2], R85 ;  /* 0x0000f25504001986 */ /* 0x0001e4000c101524 */
[----:B0-----:R-:W-:-:S02]  /*a290*/  @P5 IMAD.MOV.U32 R4, RZ, RZ, R12 ;  /* 0x000000ffff045224 */ /* 0x001fc400078e000c */
[----:B------:R-:W-:-:S05]  /*a2a0*/  @P5 IMAD.MOV.U32 R5, RZ, RZ, R13 ;  /* 0x000000ffff055224 */ /* 0x000fca00078e000d */
[----:B------:R0:W-:Y:S04]  /*a2b0*/  @P5 STG.E.U16 desc[UR36][R4.64+0xf0], R86 ;  /* 0x0000f05604005986 */ /* 0x0001e8000c101524 */
[----:B------:R0:W-:Y:S02]  /*a2c0*/  @P2 STG.E.U16 desc[UR36][R12.64+0xf2], R87 ;  /* 0x0000f2570c002986 */ /* 0x0001e4000c101524 */
.L_x_280:
[----:B------:R-:W-:Y:S05]  /*a2d0*/  BSYNC B0 ;  /* 0x0000000000007941 */ /* 0x000fea0003800000 */
.L_x_28:
[----:B------:R-:W-:Y:S01]  /*a2e0*/  ULDC UR4, c[0x0][0xc] ;  /* 0x0000030000047ab9 */ /* 0x000fe20000000800 */
[----:B------:R-:W-:Y:S01]  /*a2f0*/  ULDC UR5, c[0x0][0x10] ;  /* 0x0000040000057ab9 */ /* 0x000fe20000000800 */
[----:B0-----:R-:W0:Y:S01]  /*a300*/  LDC R3, c[0x0][0x14] ;  /* 0x00000500ff037b82 */ /* 0x001e220000000800 */
[----:B------:R-:W-:Y:S01]  /*a310*/  UIMAD.WIDE.U32 UR4, UR4, UR5, URZ ;  /* 0x00000005040472a5 */ /* 0x000fe2000f8e003f */
[----:B------:R-:W-:Y:S01]  /*a320*/  PRMT R0, RZ, 0x7610, R0 ;  /* 0x00007610ff007816 */ /* 0x000fe20000000000 */
[----:B------:R-:W-:Y:S01]  /*a330*/  IMAD.MOV.U32 R23, RZ, RZ, -0x1 ;  /* 0xffffffffff177424 */ /* 0x000fe200078e00ff */
[----:B------:R-:W-:-:S03]  /*a340*/  MOV R153, 0xffffffff ;  /* 0xffffffff00997802 */ /* 0x000fc60000000f00 */
[----:B0-----:R-:W-:-:S04]  /*a350*/  IMAD.WIDE.U32 R16, R3, UR4, R16 ;  /* 0x0000000403107c25 */ /* 0x001fc8000f8e0010 */
[----:B------:R-:W-:Y:S01]  /*a360*/  IMAD R3, R3, UR5, RZ ;  /* 0x0000000503037c24 */ /* 0x000fe2000f8e02ff */
[----:B------:R-:W-:Y:S02]  /*a370*/  ULDC.64 UR4, c[0x0][0x650] ;  /* 0x0001940000047ab9 */ /* 0x000fe40000000a00 */
[----:B------:R-:W-:Y:S01]  /*a380*/  ISETP.GE.U32.AND P0, PT, R16, UR4, PT ;  /* 0x0000000410007c0c */ /* 0x000fe2000bf06070 */
[----:B------:R-:W-:-:S05]  /*a390*/  IMAD.IADD R17, R17, 0x1, R3 ;  /* 0x0000000111117824 */ /* 0x000fca00078e0203 */
[----:B------:R-:W-:-:S13]  /*a3a0*/  ISETP.GE.U32.AND.EX P0, PT, R17, UR5, PT, P0 ;  /* 0x0000000511007c0c */ /* 0x000fda000bf06100 */
[----:B------:R-:W-:Y:S05]  /*a3b0*/  @P0 BRA `(.L_x_281) ;  /* 0x0000000400640947 */ /* 0x000fea0003800000 */
[----:B------:R-:W0:Y:S01]  /*a3c0*/  S2R R12, SR_CTAID.X ;  /* 0x00000000000c7919 */ /* 0x000e220000002500 */
[----:B-12---:R-:W1:Y:S01]  /*a3d0*/  LDC.64 R10, c[0x0][0x628] ;  /* 0x00018a00ff0a7b82 */ /* 0x006e620000000a00 */
[----:B------:R-:W-:Y:S01]  /*a3e0*/  ULDC UR4, c[0x0][0x150] ;  /* 0x0000540000047ab9 */ /* 0x000fe20000000800 */
[----:B------:R-:W-:Y:S01]  /*a3f0*/  IMAD.MOV.U32 R8, RZ, RZ, R16 ;  /* 0x000000ffff087224 */ /* 0x000fe200078e0010 */
[----:B------:R-:W2:Y:S01]  /*a400*/  S2R R24, SR_CTAID.Y ;  /* 0x0000000000187919 */ /* 0x000ea20000002600 */
[----:B------:R-:W-:-:S04]  /*a410*/  IMAD.MOV.U32 R9, RZ, RZ, R17 ;  /* 0x000000ffff097224 */ /* 0x000fc800078e0011 */
[----:B------:R-:W2:Y:S08]  /*a420*/  LDC R21, c[0x0][0x144] ;  /* 0x00005100ff157b82 */ /* 0x000eb00000000800 */
[----:B------:R-:W2:Y:S08]  /*a430*/  LDC R0, c[0x0][0x630] ;  /* 0x00018c00ff007b82 */ /* 0x000eb00000000800 */
[----:B------:R-:W2:Y:S01]  /*a440*/  LDC.64 R14, c[0x0][0x620] ;  /* 0x00018800ff0e7b82 */ /* 0x000ea20000000a00 */
[----:B-1----:R-:W-:-:S04]  /*a450*/  ISETP.NE.U32.AND P0, PT, R10, RZ, PT ;  /* 0x000000ff0a00720c */ /* 0x002fc80003f05070 */
[----:B------:R-:W-:Y:S02]  /*a460*/  ISETP.NE.AND.EX P0, PT, R11, RZ, PT, P0 ;  /* 0x000000ff0b00720c */ /* 0x000fe40003f05300 */
[----:B0-----:R-:W-:-:S05]  /*a470*/  I2FP.F32.U32 R3, R12 ;  /* 0x0000000c00037245 */ /* 0x001fca0000201000 */
[----:B------:R-:W-:-:S04]  /*a480*/  FMUL R3, R3, UR4 ;  /* 0x0000000403037c20 */ /* 0x000fc80008400000 */
[----:B------:R0:W1:Y:S02]  /*a490*/  F2I.U32.TRUNC.NTZ R20, R3 ;  /* 0x0000000300147305 */ /* 0x000064000020f000 */
[----:B------:R-:W-:Y:S05]  /*a4a0*/  @!P0 BRA `(.L_x_282) ;  /* 0x0000000000288947 */ /* 0x000fea0003800000 */
[----:B0-----:R-:W0:Y:S02]  /*a4b0*/  LDC R3, c[0x0][0x634] ;  /* 0x00018d00ff037b82 */ /* 0x001e240000000800 */
        /* <DEDUP_REMOVED lines=9> */
.L_x_282:
[----:B------:R-:W3:Y:S01]  /*a550*/  LDC.64 R28, c[0x0][0x640] ;  /* 0x00019000ff1c7b82 */ /* 0x000ee20000000a00 */
[-CC-:B--2---:R-:W-:Y:S01]  /*a560*/  SHF.R.U64 R23, R8, R0.reuse, R9.reuse ;  /* 0x0000000008177219 */ /* 0x184fe20000001209 */
[----:B-1----:R-:W-:Y:S01]  /*a570*/  IMAD.MOV R20, RZ, RZ, -R20 ;  /* 0x000000ffff147224 */ /* 0x002fe200078e0a14 */
[----:B------:R-:W-:Y:S01]  /*a580*/  SHF.R.U32.HI R0, RZ, R0, R9 ;  /* 0x00000000ff007219 */ /* 0x000fe20000011609 */
[----:B------:R-:W-:Y:S01]  /*a590*/  ULDC UR4, c[0x0][0x154] ;  /* 0x0000550000047ab9 */ /* 0x000fe20000000800 */
[----:B0-----:R-:W-:Y:S01]  /*a5a0*/  IADD3 R3, P0, RZ, -R23, RZ ;  /* 0x80000017ff037210 */ /* 0x001fe20007f1e0ff */
[----:B------:R-:W-:Y:S02]  /*a5b0*/  IMAD R21, R21, R20, R12 ;  /* 0x0000001415157224 */ /* 0x000fe400078e020c */
[----:B------:R-:W0:Y:S01]  /*a5c0*/  LDC R6, c[0x0][0x618] ;  /* 0x00018600ff067b82 */ /* 0x000e220000000800 */
[----:B------:R-:W-:Y:S02]  /*a5d0*/  IMAD.MOV.U32 R7, RZ, RZ, 0x1 ;  /* 0x00000001ff077424 */ /* 0x000fe400078e00ff */
[----:B------:R-:W-:-:S04]  /*a5e0*/  IMAD.X R5, RZ, RZ, ~R0, P0 ;  /* 0x000000ffff057224 */ /* 0x000fc800000e0e00 */
[-C--:B------:R-:W-:Y:S01]  /*a5f0*/  IMAD R0, R5, R14.reuse, RZ ;  /* 0x0000000e05007224 */ /* 0x080fe200078e02ff */
[----:B------:R-:W1:Y:S01]  /*a600*/  LDC R8, c[0x0][0x608] ;  /* 0x00018200ff087b82 */ /* 0x000e620000000800 */
[----:B------:R-:W-:-:S04]  /*a610*/  IMAD.WIDE.U32 R4, R3, R14, R16 ;  /* 0x0000000e03047225 */ /* 0x000fc800078e0010 */
[----:B------:R-:W-:Y:S01]  /*a620*/  IMAD R3, R3, R15, R0 ;  /* 0x0000000f03037224 */ /* 0x000fe200078e0200 */
[----:B------:R-:W-:Y:S02]  /*a630*/  I2FP.F32.U32 R0, R24 ;  /* 0x0000001800007245 */ /* 0x000fe40000201000 */
[----:B------:R-:W2:Y:S01]  /*a640*/  LDC R26, c[0x0][0x658] ;  /* 0x00019600ff1a7b82 */ /* 0x000ea20000000800 */
[----:B------:R-:W-:Y:S01]  /*a650*/  IMAD.IADD R3, R5, 0x1, R3 ;  /* 0x0000000105037824 */ /* 0x000fe200078e0203 */
[----:B---3--:R-:W-:Y:S01]  /*a660*/  ISETP.NE.U32.AND P0, PT, R28, RZ, PT ;  /* 0x000000ff1c00720c */ /* 0x008fe20003f05070 */
[----:B------:R-:W-:Y:S01]  /*a670*/  FMUL R0, R0, UR4 ;  /* 0x0000000400007c20 */ /* 0x000fe20008400000 */
[----:B------:R-:W-:Y:S02]  /*a680*/  MOV R5, 0xffffffff ;  /* 0xffffffff00057802 */ /* 0x000fe40000000f00 */
[----:B------:R-:W-:Y:S01]  /*a690*/  ISETP.NE.AND.EX P0, PT, R29, RZ, PT, P0 ;  /* 0x000000ff1d00720c */ /* 0x000fe20003f05300 */
[----:B------:R3:W2:Y:S01]  /*a6a0*/  F2I.U32.TRUNC.NTZ R13, R0 ;  /* 0x00000000000d7305 */ /* 0x0006a2000020f000 */
[----:B------:R-:W3:Y:S01]  /*a6b0*/  LDC R15, c[0x0][0x148] ;  /* 0x00005200ff0f7b82 */ /* 0x000ee20000000800 */
[----:B0-----:R-:W-:-:S02]  /*a6c0*/  SHF.R.U64 R12, R4, R6, R3 ;  /* 0x00000006040c7219 */ /* 0x001fc40000001203 */
[----:B------:R-:W-:-:S05]  /*a6d0*/  SHF.R.U32.HI R3, RZ, R6, R3 ;  /* 0x00000006ff037219 */ /* 0x000fca0000011603 */
[----:B------:R-:W0:Y:S01]  /*a6e0*/  LDC R20, c[0x0][0x600] ;  /* 0x00018000ff147b82 */ /* 0x000e220000000800 */
[-CC-:B-1----:R-:W-:Y:S02]  /*a6f0*/  SHF.R.U64 R10, R12, R8.reuse, R3.reuse ;  /* 0x000000080c0a7219 */ /* 0x182fe40000001203 */
[----:B------:R-:W-:-:S05]  /*a700*/  SHF.R.U32.HI R3, RZ, R8, R3 ;  /* 0x00000008ff037219 */ /* 0x000fca0000011603 */
[----:B------:R-:W1:Y:S01]  /*a710*/  LDC R27, c[0x0][0x648] ;  /* 0x00019200ff1b7b82 */ /* 0x000e620000000800 */
[-C--:B--2---:R-:W-:Y:S02]  /*a720*/  SHF.L.U32 R4, R5, R26.reuse, RZ ;  /* 0x0000001a05047219 */ /* 0x084fe400000006ff */
[--C-:B------:R-:W-:Y:S02]  /*a730*/  SHF.R.U64 R14, R10, R26, R3.reuse ;  /* 0x0000001a0a0e7219 */ /* 0x100fe40000001203 */
[----:B------:R-:W-:Y:S02]  /*a740*/  LOP3.LUT R25, RZ, R4, RZ, 0x33, !PT ;  /* 0x00000004ff197212 */ /* 0x000fe400078e33ff */
[-C--:B------:R-:W-:Y:S01]  /*a750*/  SHF.R.U32.HI R5, RZ, R26.reuse, R3 ;  /* 0x0000001aff057219 */ /* 0x080fe20000011603 */
[----:B------:R-:W2:Y:S01]  /*a760*/  LDC R30, c[0x0][0x638] ;  /* 0x00018e00ff1e7b82 */ /* 0x000ea20000000800 */
[----:B------:R-:W-:Y:S01]  /*a770*/  SHF.L.U32 R152, R7, R26, RZ ;  /* 0x0000001a07987219 */ /* 0x000fe200000006ff */
[----:B------:R-:W-:-:S06]  /*a780*/  IMAD.MOV.U32 R4, RZ, RZ, R14 ;  /* 0x000000ffff047224 */ /* 0x000fcc00078e000e */
[----:B------:R-:W0:Y:S01]  /*a790*/  LDC R31, c[0x0][0x610] ;  /* 0x00018400ff1f7b82 */ /* 0x000e220000000800 */
[----:B------:R-:W-:Y:S05]  /*a7a0*/  @!P0 BRA `(.L_x_283) ;  /* 0x0000000000288947 */ /* 0x000fea0003800000 */
[----:B------:R-:W4:Y:S02]  /*a7b0*/  LDC R3, c[0x0][0x64c] ;  /* 0x00019300ff037b82 */ /* 0x000f240000000800 */
[----:B----4-:R-:W-:-:S05]  /*a7c0*/  IADD3 R3, P0, R14, R3, RZ ;  /* 0x000000030e037210 */ /* 0x010fca0007f1e0ff */
        /* <DEDUP_REMOVED lines=8> */
.L_x_283:
[----:B------:R-:W-:Y:S01]  /*a850*/  ISETP.NE.AND P0, PT, R2, 0x1, PT ;  /* 0x000000010200780c */ /* 0x000fe20003f05270 */
[----:B0-----:R-:W-:Y:S01]  /*a860*/  VIADD R7, R20, 0xffffffff ;  /* 0xffffffff14077836 */ /* 0x001fe20000000000 */
[----:B-1-3--:R-:W-:Y:S01]  /*a870*/  SHF.R.U64 R0, R4, R27, R5 ;  /* 0x0000001b04007219 */ /* 0x00afe20000001205 */
[----:B------:R-:W-:Y:S01]  /*a880*/  IMAD.MOV R13, RZ, RZ, -R13 ;  /* 0x000000ffff0d7224 */ /* 0x000fe200078e0a0d */
[----:B------:R-:W-:Y:S01]  /*a890*/  LOP3.LUT R5, R10, R25, RZ, 0xc0, !PT ;  /* 0x000000190a057212 */ /* 0x000fe200078ec0ff */
[----:B------:R-:W-:Y:S02]  /*a8a0*/  IMAD.MOV.U32 R4, RZ, RZ, 0x1 ;  /* 0x00000001ff047424 */ /* 0x000fe400078e00ff */
[----:B------:R-:W-:Y:S02]  /*a8b0*/  IMAD.MOV R3, RZ, RZ, -R0 ;  /* 0x000000ffff037224 */ /* 0x000fe400078e0a00 */
[----:B------:R-:W-:Y:S01]  /*a8c0*/  IMAD R152, R152, R0, R5 ;  /* 0x0000000098987224 */ /* 0x000fe200078e0205 */
[----:B------:R-:W-:Y:S01]  /*a8d0*/  LOP3.LUT R5, R12, R7, RZ, 0xc0, !PT ;  /* 0x000000070c057212 */ /* 0x000fe200078ec0ff */
[----:B--2---:R-:W-:-:S02]  /*a8e0*/  IMAD R0, R3, R30, R14 ;  /* 0x0000001e03007224 */ /* 0x004fc400078e020e */
[----:B------:R-:W-:Y:S02]  /*a8f0*/  @P0 IMAD R21, R15, R13, R24 ;  /* 0x0000000d0f150224 */ /* 0x000fe400078e0218 */
[----:B------:R-:W-:Y:S01]  /*a900*/  IMAD R3, R0, R20, R5 ;  /* 0x0000001400037224 */ /* 0x000fe200078e0205 */
[----:B------:R-:W-:Y:S01]  /*a910*/  PRMT R0, R4, 0x7610, R0 ;  /* 0x0000761004007816 */ /* 0x000fe20000000000 */
[----:B------:R-:W-:-:S05]  /*a920*/  IMAD R152, R152, R31, R21 ;  /* 0x0000001f98987224 */ /* 0x000fca00078e0215 */
[----:B------:R-:W-:Y:S02]  /*a930*/  SEL R153, R3, R152, !P0 ;  /* 0x0000009803997207 */ /* 0x000fe40004000000 */
[----:B------:R-:W-:-:S07]  /*a940*/  SEL R152, R152, R3, !P0 ;  /* 0x0000000398987207 */ /* 0x000fce0004000000 */
.L_x_281:
[----:B------:R-:W-:-:S13]  /*a950*/  LOP3.LUT P0, RZ, R0, 0xff, RZ, 0xc0, !PT ;  /* 0x000000ff00ff7812 */ /* 0x000fda000780c0ff */
[----:B------:R-:W-:Y:S05]  /*a960*/  @P0 BRA `(.L_x_284) ;  /* 0xffffff6400880947 */ /* 0x000fea000383ffff */
[----:B------:R-:W-:Y:S05]  /*a970*/  EXIT ;  /* 0x000000000000794d */ /* 0x000fea0003800000 */
.L_x_3:
[----:B0-----:R-:W-:Y:S01]  /*a980*/  ULDC.64 UR4, c[0x0][0x650] ;  /* 0x0001940000047ab9 */ /* 0x001fe20000000a00 */
        /* <DEDUP_REMOVED lines=25> */
.L_x_286:
[--C-:B------:R-:W-:Y:S01]  /*ab20*/  SHF.R.U64 R12, R10, R14, R11.reuse ;  /* 0x0000000e0a0c7219 */ /* 0x100fe2000000120b */
[----:B------:R-:W0:Y:S01]  /*ab30*/  LDC R22, c[0x0][0x618] ;  /* 0x00018600ff167b82 */ /* 0x000e220000000800 */
[----:B------:R-:W-:Y:S01]  /*ab40*/  I2FP.F32.U32 R6, R4 ;  /* 0x0000000400067245 */ /* 0x000fe20000201000 */
[----:B------:R-:W-:Y:S01]  /*ab50*/  ULDC UR4, c[0x0][0x150] ;  /* 0x0000540000047ab9 */ /* 0x000fe20000000800 */
[----:B------:R-:W-:Y:S02]  /*ab60*/  SHF.R.U32.HI R5, RZ, R14, R11 ;  /* 0x0000000eff057219 */ /* 0x000fe4000001160b */
[----:B------:R-:W-:Y:S01]  /*ab70*/  IADD3 R9, P0, RZ, -R12, RZ ;  /* 0x8000000cff097210 */ /* 0x000fe20007f1e0ff */
[----:B------:R-:W-:Y:S01]  /*ab80*/  FMUL R11, R6, UR4 ;  /* 0x00000004060b7c20 */ /* 0x000fe20008400000 */
[----:B------:R-:W-:Y:S01]  /*ab90*/  ULDC UR4, c[0x0][0x154] ;  /* 0x0000550000047ab9 */ /* 0x000fe20000000800 */
[----:B------:R-:W1:Y:S02]  /*aba0*/  LDC.64 R24, c[0x0][0x640] ;  /* 0x00019000ff187b82 */ /* 0x000e640000000a00 */
[----:B------:R-:W-:-:S02]  /*abb0*/  IMAD.X R5, RZ, RZ, ~R5, P0 ;  /* 0x000000ffff057224 */ /* 0x000fc400000e0e05 */
[----:B------:R-:W2:Y:S01]  /*abc0*/  F2I.U32.TRUNC.NTZ R11, R11 ;  /* 0x0000000b000b7305 */ /* 0x000ea2000020f000 */
[----:B------:R-:W-:-:S03]  /*abd0*/  IMAD.WIDE.U32 R6, R9, R20, R16 ;  /* 0x0000001409067225 */ /* 0x000fc600078e0010 */
[----:B------:R-:W3:Y:S01]  /*abe0*/  LDC R13, c[0x0][0x144] ;  /* 0x00005100ff0d7b82 */ /* 0x000ee20000000800 */
[----:B------:R-:W-:-:S04]  /*abf0*/  IMAD R8, R5, R20, RZ ;  /* 0x0000001405087224 */ /* 0x000fc800078e02ff */
[----:B------:R-:W-:Y:S02]  /*ac00*/  IMAD R5, R9, R21, R8 ;  /* 0x0000001509057224 */ /* 0x000fe400078e0208 */
[----:B------:R-:W-:Y:S01]  /*ac10*/  IMAD.MOV.U32 R8, RZ, RZ, -0x1 ;  /* 0xffffffffff087424 */ /* 0x000fe200078e00ff */
[----:B------:R-:W4:Y:S01]  /*ac20*/  LDC R14, c[0x0][0x608] ;  /* 0x00018200ff0e7b82 */ /* 0x000f220000000800 */
[----:B------:R-:W-:Y:S01]  /*ac30*/  IMAD.IADD R5, R7, 0x1, R5 ;  /* 0x0000000107057824 */ /* 0x000fe200078e0205 */
[----:B------:R-:W-:-:S04]  /*ac40*/  I2FP.F32.U32 R7, R3 ;  /* 0x0000000300077245 */ /* 0x000fc80000201000 */
[-CC-:B0-----:R-:W-:Y:S01]  /*ac50*/  SHF.R.U64 R10, R6, R22.reuse, R5.reuse ;  /* 0x00000016060a7219 */ /* 0x181fe20000001205 */
[----:B------:R-:W-:Y:S01]  /*ac60*/  FMUL R7, R7, UR4 ;  /* 0x0000000407077c20 */ /* 0x000fe20008400000 */
[----:B------:R-:W0:Y:S01]  /*ac70*/  LDC R9, c[0x0][0x658] ;  /* 0x00019600ff097b82 */ /* 0x000e220000000800 */
[----:B--2---:R-:W-:Y:S02]  /*ac80*/  IADD3 R6, -R11, RZ, RZ ;  /* 0x000000ff0b067210 */ /* 0x004fe40007ffe1ff */
[----:B-1----:R-:W-:Y:S02]  /*ac90*/  ISETP.NE.U32.AND P0, PT, R24, RZ, PT ;  /* 0x000000ff1800720c */ /* 0x002fe40003f05070 */
[----:B------:R-:W-:Y:S02]  /*aca0*/  SHF.R.U32.HI R5, RZ, R22, R5 ;  /* 0x00000016ff057219 */ /* 0x000fe40000011605 */
[----:B------:R-:W-:Y:S01]  /*acb0*/  ISETP.NE.AND.EX P0, PT, R25, RZ, PT, P0 ;  /* 0x000000ff1900720c */ /* 0x000fe20003f05300 */
[----:B------:R-:W1:Y:S01]  /*acc0*/  LDC R20, c[0x0][0x148] ;  /* 0x00005200ff147b82 */ /* 0x000e620000000800 */
[----:B---3--:R-:W-:-:S02]  /*acd0*/  IMAD R23, R13, R6, R4 ;  /* 0x000000060d177224 */ /* 0x008fc400078e0204 */
[----:B------:R-:W-:-:S05]  /*ace0*/  IMAD.MOV.U32 R6, RZ, RZ, 0x1 ;  /* 0x00000001ff067424 */ /* 0x000fca00078e00ff */
[----:B------:R-:W2:Y:S01]  /*acf0*/  LDC R21, c[0x0][0x600] ;  /* 0x00018000ff157b82 */ /* 0x000ea20000000800 */
[-CC-:B----4-:R-:W-:Y:S02]  /*ad00*/  SHF.R.U64 R13, R10, R14.reuse, R5.reuse ;  /* 0x0000000e0a0d7219 */ /* 0x190fe40000001205 */
[----:B------:R-:W-:Y:S02]  /*ad10*/  SHF.R.U32.HI R4, RZ, R14, R5 ;  /* 0x0000000eff047219 */ /* 0x000fe40000011605 */
[----:B------:R3:W4:Y:S03]  /*ad20*/  F2I.U32.TRUNC.NTZ R14, R7 ;  /* 0x00000007000e7305 */ /* 0x000726000020f000 */
[----:B------:R-:W1:Y:S01]  /*ad30*/  LDC R26, c[0x0][0x648] ;  /* 0x00019200ff1a7b82 */ /* 0x000e620000000800 */
[-C--:B0-----:R-:W-:Y:S02]  /*ad40*/  SHF.R.U64 R15, R13, R9.reuse, R4 ;  /* 0x000000090d0f7219 */ /* 0x081fe40000001204 */
[----:B------:R-:W-:-:S02]  /*ad50*/  SHF.L.U32 R8, R8, R9, RZ ;  /* 0x0000000908087219 */ /* 0x000fc400000006ff */
[-C--:B------:R-:W-:Y:S01]  /*ad60*/  SHF.R.U32.HI R5, RZ, R9.reuse, R4 ;  /* 0x00000009ff057219 */ /* 0x080fe20000011604 */
[----:B------:R-:W-:Y:S01]  /*ad70*/  IMAD.MOV.U32 R4, RZ, RZ, R15 ;  /* 0x000000ffff047224 */ /* 0x000fe200078e000f */
[----:B------:R-:W-:Y:S01]  /*ad80*/  SHF.L.U32 R22, R6, R9, RZ ;  /* 0x0000000906167219 */ /* 0x000fe200000006ff */
[----:B------:R-:W0:Y:S01]  /*ad90*/  LDC R27, c[0x0][0x638] ;  /* 0x00018e00ff1b7b82 */ /* 0x000e220000000800 */
[----:B------:R-:W-:-:S07]  /*ada0*/  LOP3.LUT R28, RZ, R8, RZ, 0x33, !PT ;  /* 0x00000008ff1c7212 */ /* 0x000fce00078e33ff */
        /* <DEDUP_REMOVED lines=12> */
.L_x_287:
[----:B------:R-:W-:Y:S01]  /*ae70*/  ISETP.NE.AND P0, PT, R2, 0x1, PT ;  /* 0x000000010200780c */ /* 0x000fe20003f05270 */
[----:B--2---:R-:W-:Y:S01]  /*ae80*/  VIADD R7, R21, 0xffffffff ;  /* 0xffffffff15077836 */ /* 0x004fe20000000000 */
[----:B-1----:R-:W-:Y:S01]  /*ae90*/  SHF.R.U64 R5, R4, R26, R5 ;  /* 0x0000001a04057219 */ /* 0x002fe20000001205 */
[----:B------:R-:W-:Y:S01]  /*aea0*/  IMAD.MOV R14, RZ, RZ, -R14 ;  /* 0x000000ffff0e7224 */ /* 0x000fe200078e0a0e */
[----:B------:R-:W-:Y:S01]  /*aeb0*/  LOP3.LUT R4, R13, R28, RZ, 0xc0, !PT ;  /* 0x0000001c0d047212 */ /* 0x000fe200078ec0ff */
[----:B------:R-:W-:Y:S01]  /*aec0*/  IMAD.MOV.U32 R8, RZ, RZ, R12 ;  /* 0x000000ffff087224 */ /* 0x000fe200078e000c */
[----:B------:R-:W-:Y:S01]  /*aed0*/  LOP3.LUT R10, R10, R7, RZ, 0xc0, !PT ;  /* 0x000000070a0a7212 */ /* 0x000fe200078ec0ff */
[----:B------:R-:W-:Y:S02]  /*aee0*/  IMAD.MOV R6, RZ, RZ, -R5 ;  /* 0x000000ffff067224 */ /* 0x000fe400078e0a05 */
[----:B------:R-:W-:-:S04]  /*aef0*/  IMAD R4, R22, R5, R4 ;  /* 0x0000000516047224 */ /* 0x000fc800078e0204 */
[----:B------:R-:W-:Y:S02]  /*af00*/  @P0 IMAD R23, R20, R14, R3 ;  /* 0x0000000e14170224 */ /* 0x000fe400078e0203 */
[----:B0-----:R-:W-:Y:S01]  /*af10*/  IMAD R3, R6, R27, R15 ;  /* 0x0000001b06037224 */ /* 0x001fe200078e020f */
[----:B------:R-:W-:Y:S01]  /*af20*/  MOV R6, 0x1 ;  /* 0x0000000100067802 */ /* 0x000fe20000000f00 */
[----:B------:R-:W-:Y:S02]  /*af30*/  IMAD R7, R4, R29, R23 ;  /* 0x0000001d04077224 */ /* 0x000fe400078e0217 */
[----:B------:R-:W-:-:S05]  /*af40*/  IMAD R4, R3, R21, R10 ;  /* 0x0000001503047224 */ /* 0x000fca00078e020a */
[----:B------:R-:W-:Y:S02]  /*af50*/  SEL R9, R4, R7, !P0 ;  /* 0x0000000704097207 */ /* 0x000fe40004000000 */
[----:B------:R-:W-:-:S07]  /*af60*/  SEL R7, R7, R4, !P0 ;  /* 0x0000000407077207 */ /* 0x000fce0004000000 */
.L_x_285:
[----:B------:R-:W-:-:S08]  /*af70*/  NOP ;  /* 0x0000000000007918 */ /* 0x000fd00000000000 */
[----:B------:R-:W0:-:S00]  /*af80*/  USETMAXREG.DEALLOC.CTAPOOL 0x28 ;  /* 0x00000028000079c8 */ /* 0x000e0000080e0500 */
[----:B0-----:R-:W-:-:S13]  /*af90*/  ISETP.NE.AND P0, PT, R0, RZ, PT ;  /* 0x000000ff0000720c */ /* 0x001fda0003f05270 */
[----:B------:R-:W-:Y:S05]  /*afa0*/  @P0 EXIT ;  /* 0x000000000000094d */ /* 0x000fea0003800000 */
[----:B------:R-:W-:Y:S01]  /*afb0*/  LOP3.LUT P0, RZ, R6, 0xff, RZ, 0xc0, !PT ;  /* 0x000000ff06ff7812 */ /* 0x000fe2000780c0ff */
[----:B------:R-:W-:Y:S02]  /*afc0*/  IMAD.MOV.U32 R0, RZ, RZ, 0x1 ;  /* 0x00000001ff007424 */ /* 0x000fe400078e00ff */
[----:B------:R-:W-:-:S10]  /*afd0*/  IMAD.MOV.U32 R12, RZ, RZ, RZ ;  /* 0x000000ffff0c7224 */ /* 0x000fd400078e00ff */
[----:B------:R-:W-:Y:S05]  /*afe0*/  @!P0 BRA `(.L_x_288) ;  /* 0x0000000c00388947 */ /* 0x000fea0003800000 */
[----:B------:R-:W0:Y:S01]  /*aff0*/  LDC R0, c[0x0][0x28c] ;  /* 0x0000a300ff007b82 */ /* 0x000e220000000800 */
[----:B------:R-:W-:Y:S01]  /*b000*/  ULDC UR5, c[0x0][0x600] ;  /* 0x0001800000057ab9 */ /* 0x000fe20000000800 */
[----:B------:R-:W-:Y:S01]  /*b010*/  ULDC UR4, c[0x0][0xc] ;  /* 0x0000030000047ab9 */ /* 0x000fe20000000800 */
[----:B------:R-:W-:Y:S01]  /*b020*/  UIADD3 UR16, UR5, -0x1, URZ ;  /* 0xffffffff05107890 */ /* 0x000fe2000fffe03f */
[C---:B------:R-:W-:Y:S01]  /*b030*/  LOP3.LUT P2, RZ, R18.reuse, 0x7f, RZ, 0xc0, !PT ;  /* 0x0000007f12ff7812 */ /* 0x040fe2000784c0ff */
[----:B------:R-:W-:Y:S01]  /*b040*/  ULDC UR6, c[0x0][0x658] ;  /* 0x0001960000067ab9 */ /* 0x000fe20000000800 */
[----:B------:R-:W-:Y:S01]  /*b050*/  ULDC UR5, c[0x0][0x10] ;  /* 0x0000040000057ab9 */ /* 0x000fe20000000800 */
[----:B------:R-:W-:Y:S01]  /*b060*/  UMOV UR7, 0xffffffff ;  /* 0xffffffff00077882 */ /* 0x000fe20000000000 */
[----:B------:R-:W-:Y:S01]  /*b070*/  UMOV UR8, 0x1 ;  /* 0x0000000100087882 */ /* 0x000fe20000000000 */
[----:B------:R-:W-:Y:S01]  /*b080*/  UIMAD.WIDE.U32 UR4, UR4, UR5, URZ ;  /* 0x00000005040472a5 */ /* 0x000fe2000f8e003f */
[----:B------:R-:W-:Y:S01]  /*b090*/  LOP3.LUT P0, RZ, R18, 0x1f, RZ, 0xc0, !PT ;  /* 0x0000001f12ff7812 */ /* 0x000fe2000780c0ff */
[----:B------:R-:W-:Y:S01]  /*b0a0*/  USHF.L.U32 UR7, UR7, UR6, URZ ;  /* 0x0000000607077299 */ /* 0x000fe2000800063f */
[----:B------:R-:W-:Y:S01]  /*b0b0*/  BSSY B0, `(.L_x_288) ;  /* 0x00000c1000007945 */ /* 0x000fe20003800000 */
[----:B------:R-:W-:Y:S01]  /*b0c0*/  USHF.L.U32 UR18, UR8, UR6, URZ ;  /* 0x0000000608127299 */ /* 0x000fe2000800063f */
[----:B------:R-:W-:Y:S01]  /*b0d0*/  IMAD.MOV.U32 R13, RZ, RZ, 0x1 ;  /* 0x00000001ff0d7424 */ /* 0x000fe200078e00ff */
[----:B------:R-:W-:Y:S01]  /*b0e0*/  LOP3.LUT R11, R19, 0x2, RZ, 0xfc, !PT ;  /* 0x00000002130b7812 */ /* 0x000fe200078efcff */
[----:B------:R-:W-:Y:S01]  /*b0f0*/  ULDC UR6, c[0x0][0x14] ;  /* 0x0000050000067ab9 */ /* 0x000fe20000000800 */
[----:B------:R-:W-:Y:S01]  /*b100*/  PLOP3.LUT P0, PT, P0, P2, PT, 0x8a, 0x0 ;  /* 0x000000000000781c */ /* 0x000fe20000705172 */
[----:B------:R-:W-:Y:S01]  /*b110*/  UIMAD.WIDE.U32 UR20, UR4, UR6, URZ ;  /* 0x00000006041472a5 */ /* 0x000fe2000f8e003f */
[----:B------:R-:W-:Y:S01]  /*b120*/  IMAD.MOV.U32 R12, RZ, RZ, RZ ;  /* 0x000000ffff0c7224 */ /* 0x000fe200078e00ff */
[----:B------:R-:W-:-:S02]  /*b130*/  UIMAD UR13, UR5, UR6, URZ ;  /* 0x00000006050d72a4 */ /* 0x000fc4000f8e023f */
[----:B------:R-:W-:Y:S01]  /*b140*/  ULOP3.LUT UR17, URZ, UR7, URZ, 0x33, !UPT ;  /* 0x000000073f117292 */ /* 0x000fe2000f8e333f */
[----:B0-----:R-:W-:Y:S01]  /*b150*/  VIADD R0, R0, 0x1f ;  /* 0x0000001f00007836 */ /* 0x001fe20000000000 */
[----:B------:R-:W-:Y:S01]  /*b160*/  UIADD3 UR13, UR21, UR13, URZ ;  /* 0x0000000d150d7290 */ /* 0x000fe2000fffe03f */
[----:B------:R-:W-:-:S03]  /*b170*/  ULDC.64 UR22, c[0x0][0x198] ;  /* 0x0000660000167ab9 */ /* 0x000fc60000000a00 */
[----:B------:R-:W-:-:S04]  /*b180*/  SHF.R.S32.HI R3, RZ, 0x1f, R0 ;  /* 0x0000001fff037819 */ /* 0x000fc80000011400 */
[----:B------:R-:W-:Y:S01]  /*b190*/  LEA.HI R3, R3, R0, RZ, 0x5 ;  /* 0x0000000003037211 */ /* 0x000fe200078f28ff */
[----:B------:R-:W-:-:S03]  /*b1a0*/  IMAD.MOV.U32 R0, RZ, RZ, 0x1 ;  /* 0x00000001ff007424 */ /* 0x000fc600078e00ff */
[----:B------:R-:W-:-:S05]  /*b1b0*/  SHF.R.S32.HI R3, RZ, 0x5, R3 ;  /* 0x00000005ff037819 */ /* 0x000fca0000011403 */
[----:B------:R-:W-:-:S07]  /*b1c0*/  VIADD R10, R3, 0x1 ;  /* 0x00000001030a7836 */ /* 0x000fce0000000000 */
.L_x_300:
[----:B------:R-:W-:-:S03]  /*b1d0*/  UMOV UR4, 0xffffffff ;  /* 0xffffffff00047882 */ /* 0x000fc60000000000 */
[----:B------:R-:W-:Y:S05]  /*b1e0*/  BRA.DIV UR4, `(.L_x_289) ;  /* 0x0000001204107947 */ /* 0x000fea000b800000 */
[----:B------:R-:W-:-:S13]  /*b1f0*/  ELECT P6, URZ, PT ;  /* 0x00000000003f782f */ /* 0x000fda00038c0000 */
.L_x_314:
[----:B------:R-:W0:Y:S01]  /*b200*/  LDC R4, c[0x0][0x28c] ;  /* 0x0000a300ff047b82 */ /* 0x000e220000000800 */
[----:B------:R-:W-:Y:S01]  /*b210*/  BSSY B1, `(.L_x_290) ;  /* 0x0000037000017945 */ /* 0x000fe20003800000 */
[----:B0-----:R-:W-:-:S13]  /*b220*/  ISETP.LT.OR P6, PT, R4, 0x1, !P6 ;  /* 0x000000010400780c */ /* 0x001fda00077c1670 */
[----:B------:R-:W-:Y:S05]  /*b230*/  @P6 BRA `(.L_x_291) ;  /* 0x0000000000d06947 */ /* 0x000fea0003800000 */
[----:B------:R-:W-:Y:S01]  /*b240*/  IMAD.SHL.U32 R15, R9, 0x80, RZ ;  /* 0x00000080090f7824 */ /* 0x000fe200078e00ff */
[----:B------:R-:W-:Y:S01]  /*b250*/  SHF.L.U32 R18, R7, 0x8, RZ ;  /* 0x0000000807127819 */ /* 0x000fe200000006ff */
[----:B------:R-:W-:Y:S02]  /*b260*/  IMAD.MOV.U32 R20, RZ, RZ, RZ ;  /* 0x000000ffff147224 */ /* 0x000fe400078e00ff */
[----:B------:R-:W-:Y:S02]  /*b270*/  IMAD.MOV.U32 R4, RZ, RZ, R10 ;  /* 0x000000ffff047224 */ /* 0x000fe400078e000a */
[----:B------:R-:W-:Y:S02]  /*b280*/  IMAD.MOV.U32 R5, RZ, RZ, R0 ;  /* 0x000000ffff057224 */ /* 0x000fe400078e0000 */
[----:B------:R-:W-:-:S07]  /*b290*/  IMAD.MOV.U32 R6, RZ, RZ, R12 ;  /* 0x000000ffff067224 */ /* 0x000fce00078e000c */
.L_x_295:
[----:B------:R-:W0:Y:S01]  /*b2a0*/  S2R R14, SR_CgaCtaId ;  /* 0x00000000000e7919 */ /* 0x000e220000008800 */
[----:B------:R-:W-:Y:S01]  /*b2b0*/  MOV R7, 0x400 ;  /* 0x0000040000077802 */ /* 0x000fe20000000f00 */
[----:B------:R-:W1:Y:S03]  /*b2c0*/  @!P2 LDC R9, c[0x0][0x500] ;  /* 0x00014000ff09ab82 */ /* 0x000e660000000800 */
[----:B0-----:R-:W-:Y:S02]  /*b2d0*/  LEA R21, R14, R7, 0x18 ;  /* 0x000000070e157211 */ /* 0x001fe400078ec0ff */
[----:B------:R-:W-:-:S03]  /*b2e0*/  SHF.L.U32 R7, R5, 0x1f, RZ ;  /* 0x0000001f05077819 */ /* 0x000fc600000006ff */
[----:B------:R-:W-:-:S04]  /*b2f0*/  IMAD R14, R6, 0x8, R21 ;  /* 0x00000008060e7824 */ /* 0x000fc800078e0215 */
[----:B------:R-:W0:Y:S02]  /*b300*/  SYNCS.PHASECHK.TRANS64.TRYWAIT P1, [R14+URZ+0x38], R7 ;  /* 0x000038070e0075a7 */ /* 0x000e24000802017f */
[----:B01----:R-:W-:Y:S05]  /*b310*/  @!P1 BRA `(.L_x_292) ;  /* 0x0000000c00e49947 */ /* 0x003fea0003800000 */
.L_x_315:
[----:B0-----:R-:W-:Y:S01]  /*b320*/  PRMT R7, R11, 0x9910, RZ ;  /* 0x000099100b077816 */ /* 0x001fe200000000ff */
[----:B------:R0:W-:Y:S03]  /*b330*/  @!P2 SYNCS.ARRIVE.TRANS64 RZ, [R14+URZ], R9 ;  /* 0x000000090effa9a7 */ /* 0x0001e6000800003f */
[----:B------:R-:W-:-:S13]  /*b340*/  ISETP.NE.AND P1, PT, R7, 0x2, PT ;  /* 0x000000020700780c */ /* 0x000fda0003f25270 */
[----:B0-----:R-:W-:Y:S05]  /*b350*/  @P1 BRA `(.L_x_293) ;  /* 0x0000000000041947 */ /* 0x001fea0003800000 */
[----:B------:R-:W-:Y:S01]  /*b360*/  BPT.TRAP 0x1 ;  /* 0x000000040000795c */ /* 0x000fe20000300000 */
.L_x_293:
[----:B------:R-:W-:Y:S05]  /*b370*/  @P0 BRA `(.L_x_294) ;  /* 0x0000000000040947 */ /* 0x000fea0003800000 */
[----:B------:R-:W-:Y:S01]  /*b380*/  BPT.TRAP 0x1 ;  /* 0x000000040000795c */ /* 0x000fe20000300000 */
.L_x_294:
[--C-:B------:R-:W-:Y:S01]  /*b390*/  IMAD R7, R6, 0x4000, R21.reuse ;  /* 0x0000400006077824 */ /* 0x100fe200078e0215 */
[----:B------:R-:W-:Y:S01]  /*b3a0*/  R2UR UR9, R14 ;  /* 0x000000000e0972ca */ /* 0x000fe200000e0000 */
[----:B------:R-:W-:Y:S01]  /*b3b0*/  IMAD R21, R6, 0x2000, R21 ;  /* 0x0000200006157824 */ /* 0x000fe200078e0215 */
[----:B------:R-:W-:Y:S01]  /*b3c0*/  UIADD3 UR4, UP0, UR22, 0xf0, URZ ;  /* 0x000000f016047890 */ /* 0x000fe2000ff1e03f */
[----:B------:R-:W-:Y:S01]  /*b3d0*/  VIADD R4, R4, 0xffffffff ;  /* 0xffffffff04047836 */ /* 0x000fe20000000000 */
[----:B------:R-:W-:Y:S01]  /*b3e0*/  R2UR UR5, R7 ;  /* 0x00000000070572ca */ /* 0x000fe200000e0000 */
[----:B------:R-:W-:Y:S01]  /*b3f0*/  UIADD3 UR24, UP1, UR22, 0x1f0, URZ ;  /* 0x000001f016187890 */ /* 0x000fe2000ff3e03f */
[----:B------:R-:W-:Y:S01]  /*b400*/  R2UR UR8, R21 ;  /* 0x00000000150872ca */ /* 0x000fe200000e0000 */
[----:B------:R-:W-:Y:S01]  /*b410*/  VIADD R6, R6, 0x1 ;  /* 0x0000000106067836 */ /* 0x000fe20000000000 */
[----:B------:R-:W-:Y:S01]  /*b420*/  R2UR UR11, R18 ;  /* 0x00000000120b72ca */ /* 0x000fe200000e0000 */
[----:B------:R-:W-:Y:S01]  /*b430*/  UIADD3.X UR25, URZ, UR23, URZ, UP1, !UPT ;  /* 0x000000173f197290 */ /* 0x000fe20008ffe43f */
[----:B------:R-:W-:Y:S01]  /*b440*/  R2UR UR10, R20 ;  /* 0x00000000140a72ca */ /* 0x000fe200000e0000 */
[----:B------:R-:W-:Y:S01]  /*b450*/  UMOV UR6, 0x0 ;  /* 0x0000000000067882 */ /* 0x000fe20000000000 */
[----:B------:R-:W-:Y:S01]  /*b460*/  R2UR UR12, R8 ;  /* 0x00000000080c72ca */ /* 0x000fe200000e0000 */
[----:B------:R-:W-:Y:S01]  /*b470*/  UMOV UR7, 0x10000000 ;  /* 0x1000000000077882 */ /* 0x000fe20000000000 */
[----:B------:R-:W-:-:S02]  /*b480*/  R2UR UR19, R15 ;  /* 0x000000000f1372ca */ /* 0x000fc400000e0000 */
[----:B------:R-:W-:Y:S01]  /*b490*/  ISETP.GT.AND P3, PT, R4, 0x1, PT ;  /* 0x000000010400780c */ /* 0x000fe20003f64270 */
[----:B------:R-:W-:Y:S01]  /*b4a0*/  UIADD3 UR14, UR5, 0x180, URZ ;  /* 0x00000180050e7890 */ /* 0x000fe2000fffe03f */
[----:B------:R-:W-:Y:S01]  /*b4b0*/  ISETP.NE.AND P1, PT, R6, 0x7, PT ;  /* 0x000000070600780c */ /* 0x000fe20003f25270 */
[----:B------:R-:W-:Y:S01]  /*b4c0*/  UIADD3.X UR5, URZ, UR23, URZ, UP0, !UPT ;  /* 0x000000173f057290 */ /* 0x000fe200087fe43f */
[----:B------:R-:W-:Y:S01]  /*b4d0*/  IADD3 R20, R20, 0x20, RZ ;  /* 0x0000002014147810 */ /* 0x000fe20007ffe0ff */
[----:B------:R-:W-:Y:S01]  /*b4e0*/  UIADD3 UR15, UR8, 0x1c180, URZ ;  /* 0x0001c180080f7890 */ /* 0x000fe2000fffe03f */
[----:B------:R-:W-:Y:S02]  /*b4f0*/  SEL R14, RZ, 0x1, P1 ;  /* 0x00000001ff0e7807 */ /* 0x000fe40000800000 */
[----:B------:R-:W-:Y:S01]  /*b500*/  UMOV UR8, UR14 ;  /* 0x0000000e00087c82 */ /* 0x000fe20008000000 */
[----:B------:R-:W-:Y:S02]  /*b510*/  SEL R6, R6, RZ, P1 ;  /* 0x000000ff06067207 */ /* 0x000fe40000800000 */
[----:B------:R-:W-:Y:S01]  /*b520*/  LOP3.LUT R5, R5, R14, RZ, 0x3c, !PT ;  /* 0x0000000e05057212 */ /* 0x000fe200078e3cff */
[----:B------:R0:W-:Y:S02]  /*b530*/  UTMALDG.3D [UR8], [UR4], desc[UR6] ;  /* 0x00000608040075b4 */ /* 0x0001e40008011000 */
[----:B0-----:R-:W-:Y:S01]  /*b540*/  UMOV UR8, UR15 ;  /* 0x0000000f00087c82 */ /* 0x001fe20008000000 */
[----:B------:R-:W-:-:S02]  /*b550*/  UMOV UR11, UR19 ;  /* 0x00000013000b7c82 */ /* 0x000fc40008000000 */
[----:B------:R0:W-:Y:S02]  /*b560*/  UTMALDG.3D [UR8], [UR24], desc[UR6] ;  /* 0x00000608180075b4 */ /* 0x0001e40008011000 */
[----:B0-----:R-:W-:Y:S05]  /*b570*/  @P3 BRA `(.L_x_295) ;  /* 0xfffffffc00483947 */ /* 0x001fea000383ffff */
.L_x_291:
[----:B------:R-:W-:Y:S05]  /*b580*/  BSYNC B1 ;  /* 0x0000000000017941 */ /* 0x000fea0003800000 */
.L_x_290:
[----:B------:R-:W-:Y:S01]  /*b590*/  LOP3.LUT P4, RZ, R13, 0xff, RZ, 0xc0, !PT ;  /* 0x000000ff0dff7812 */ /* 0x000fe2000788c0ff */
[C---:B------:R-:W-:Y:S01]  /*b5a0*/  IMAD.IADD R12, R3.reuse, 0x1, R12 ;  /* 0x00000001030c7824 */ /* 0x040fe200078e020c */
[----:B------:R-:W-:Y:S01]  /*b5b0*/  ULDC.64 UR4, c[0x0][0x650] ;  /* 0x0001940000047ab9 */ /* 0x000fe20000000a00 */
[C---:B------:R-:W-:Y:S01]  /*b5c0*/  ISETP.GE.U32.AND P3, PT, R3.reuse, 0x7, PT ;  /* 0x000000070300780c */ /* 0x040fe20003f66070 */
[----:B------:R-:W-:Y:S01]  /*b5d0*/  BSSY B1, `(.L_x_296) ;  /* 0x000006c000017945 */ /* 0x000fe20003800000 */
[C---:B------:R-:W-:Y:S01]  /*b5e0*/  IMAD.WIDE.U32 R4, R12.reuse, 0x24924925, RZ ;  /* 0x249249250c047825 */ /* 0x040fe200078e00ff */
[C---:B------:R-:W-:Y:S02]  /*b5f0*/  ISETP.GT.U32.AND P1, PT, R12.reuse, 0x6, PT ;  /* 0x000000060c00780c */ /* 0x040fe40003f24070 */
[----:B------:R-:W-:Y:S01]  /*b600*/  PRMT R13, RZ, 0x7610, R13 ;  /* 0x00007610ff0d7816 */ /* 0x000fe2000000000d */
[----:B------:R-:W-:Y:S01]  /*b610*/  IMAD.IADD R4, R12, 0x1, -R5 ;  /* 0x000000010c047824 */ /* 0x000fe200078e0a05 */
[----:B------:R-:W-:Y:S01]  /*b620*/  ISETP.LT.U32.AND P1, PT, R3, 0x7, P1 ;  /* 0x000000070300780c */ /* 0x000fe20000f21070 */
[----:B------:R-:W-:-:S02]  /*b630*/  IMAD.MOV.U32 R9, RZ, RZ, -0x1 ;  /* 0xffffffffff097424 */ /* 0x000fc400078e00ff */
[----:B------:R-:W0:Y:S01]  /*b640*/  @P4 S2R R7, SR_CgaCtaId ;  /* 0x0000000000074919 */ /* 0x000e220000008800 */
[----:B------:R-:W-:Y:S01]  /*b650*/  @P4 MOV R6, 0x400 ;  /* 0x0000040000064802 */ /* 0x000fe20000000f00 */
[----:B------:R-:W-:Y:S01]  /*b660*/  IMAD.MOV.U32 R8, RZ, RZ, -0x1 ;  /* 0xffffffffff087424 */ /* 0x000fe200078e00ff */
[----:B------:R-:W-:-:S04]  /*b670*/  LEA.HI R4, R4, R5, RZ, 0x1f ;  /* 0x0000000504047211 */ /* 0x000fc800078ff8ff */
[--C-:B------:R-:W-:Y:S02]  /*b680*/  SHF.R.U32.HI R5, RZ, 0x2, R4.reuse ;  /* 0x00000002ff057819 */ /* 0x100fe40000011604 */
[----:B------:R-:W-:-:S03]  /*b690*/  PRMT R4, RZ, 0x7610, R4 ;  /* 0x00007610ff047816 */ /* 0x000fc60000000004 */
[----:B------:R-:W-:Y:S01]  /*b6a0*/  IMAD R12, R5, -0x7, R12 ;  /* 0xfffffff9050c7824 */ /* 0x000fe200078e020c */
[----:B0-----:R-:W-:Y:S02]  /*b6b0*/  @P4 LEA R6, R7, R6, 0x18 ;  /* 0x0000000607064211 */ /* 0x001fe400078ec0ff */
[----:B------:R-:W-:Y:S02]  /*b6c0*/  SEL R7, RZ, 0x1, !P1 ;  /* 0x00000001ff077807 */ /* 0x000fe40004800000 */
[----:B------:R-:W-:Y:S01]  /*b6d0*/  IADD3 R16, P1, R16, UR20, RZ ;  /* 0x0000001410107c10 */ /* 0x000fe2000ff3e0ff */
[----:B------:R0:W-:Y:S01]  /*b6e0*/  @P4 SYNCS.ARRIVE.TRANS64.A1T0 RZ, [R6+URZ+0x88], RZ ;  /* 0x000088ff06ff49a7 */ /* 0x0001e2000810003f */
[----:B------:R-:W-:Y:S01]  /*b6f0*/  LOP3.LUT R0, R0, R7, RZ, 0x3c, !PT ;  /* 0x0000000700007212 */ /* 0x000fe200078e3cff */
[----:B------:R-:W-:Y:S01]  /*b700*/  IMAD.MOV.U32 R7, RZ, RZ, -0x1 ;  /* 0xffffffffff077424 */ /* 0x000fe200078e00ff */
[----:B------:R-:W-:Y:S02]  /*b710*/  IADD3.X R17, R17, UR13, RZ, P1, !PT ;  /* 0x0000000d11117c10 */ /* 0x000fe40008ffe4ff */
[----:B------:R-:W-:-:S02]  /*b720*/  ISETP.GE.U32.AND P1, PT, R16, UR4, PT ;  /* 0x0000000410007c0c */ /* 0x000fc4000bf26070 */
[----:B------:R-:W-:Y:S02]  /*b730*/  @P3 LOP3.LUT R0, R0, 0x1, R5, 0x78, !PT ;  /* 0x0000000100003812 */ /* 0x000fe400078e7805 */
[----:B------:R-:W-:-:S13]  /*b740*/  ISETP.GE.U32.AND.EX P1, PT, R17, UR5, PT, P1 ;  /* 0x0000000511007c0c */ /* 0x000fda000bf26110 */
[----:B0-----:R-:W-:Y:S05]  /*b750*/  @P1 BRA `(.L_x_297) ;  /* 0x00000004004c1947 */ /* 0x001fea0003800000 */
[----:B------:R-:W-:Y:S01]  /*b760*/  ULDC.64 UR4, c[0x0][0x628] ;  /* 0x00018a0000047ab9 */ /* 0x000fe20000000a00 */
[----:B------:R-:W0:Y:S01]  /*b770*/  S2R R15, SR_CTAID.X ;  /* 0x00000000000f7919 */ /* 0x000e220000002500 */
[----:B------:R-:W-:Y:S01]  /*b780*/  ISETP.NE.U32.AND P1, PT, RZ, UR4, PT ;  /* 0x00000004ff007c0c */ /* 0x000fe2000bf25070 */
[----:B------:R-:W-:Y:S01]  /*b790*/  ULDC UR7, c[0x0][0x630] ;  /* 0x00018c0000077ab9 */ /* 0x000fe20000000800 */
[----:B------:R-:W-:Y:S01]  /*b7a0*/  IMAD.MOV.U32 R4, RZ, RZ, R16 ;  /* 0x000000ffff047224 */ /* 0x000fe200078e0010 */
[----:B------:R-:W1:Y:S01]  /*b7b0*/  S2R R14, SR_CTAID.Y ;  /* 0x00000000000e7919 */ /* 0x000e620000002600 */
[----:B------:R-:W-:Y:S01]  /*b7c0*/  ISETP.NE.AND.EX P1, PT, RZ, UR5, PT, P1 ;  /* 0x00000005ff007c0c */ /* 0x000fe2000bf25310 */
[----:B------:R-:W-:-:S12]  /*b7d0*/  IMAD.MOV.U32 R5, RZ, RZ, R17 ;  /* 0x000000ffff057224 */ /* 0x000fd800078e0011 */
[----:B------:R-:W-:Y:S05]  /*b7e0*/  @!P1 BRA `(.L_x_298) ;  /* 0x0000000000289947 */ /* 0x000fea0003800000 */
[----:B------:R-:W-:Y:S02]  /*b7f0*/  ULDC UR6, c[0x0][0x634] ;  /* 0x00018d0000067ab9 */ /* 0x000fe40000000800 */
[----:B------:R-:W-:-:S05]  /*b800*/  IADD3 R9, P1, R16, UR6, RZ ;  /* 0x0000000610097c10 */ /* 0x000fca000ff3e0ff */
[----:B------:R-:W-:-:S04]  /*b810*/  IMAD.X R21, RZ, RZ, R17, P1 ;  /* 0x000000ffff157224 */ /* 0x000fc800008e0611 */
[----:B------:R-:W-:-:S04]  /*b820*/  IMAD.WIDE.U32 R6, R21, UR4, RZ ;  /* 0x0000000415067c25 */ /* 0x000fc8000f8e00ff */
[----:B------:R-:W-:-:S04]  /*b830*/  IMAD.WIDE.U32 R6, P1, R9, UR5, R6 ;  /* 0x0000000509067c25 */ /* 0x000fc8000f820006 */
[----:B------:R-:W-:Y:S01]  /*b840*/  IMAD.WIDE.U32 R8, R9, UR4, RZ ;  /* 0x0000000409087c25 */ /* 0x000fe2000f8e00ff */
[----:B------:R-:W-:-:S03]  /*b850*/  MOV R4, R7 ;  /* 0x0000000700047202 */ /* 0x000fc60000000f00 */
[----:B------:R-:W-:Y:S01]  /*b860*/  IMAD.X R5, RZ, RZ, RZ, P1 ;  /* 0x000000ffff057224 */ /* 0x000fe200008e06ff */
[----:B------:R-:W-:-:S05]  /*b870*/  IADD3 RZ, P1, R9, R6, RZ ;  /* 0x0000000609ff7210 */ /* 0x000fca0007f3e0ff */
[----:B------:R-:W-:-:S08]  /*b880*/  IMAD.WIDE.U32.X R4, R21, UR5, R4, P1 ;  /* 0x0000000515047c25 */ /* 0x000fd000088e0404 */
.L_x_298:
[--C-:B------:R-:W-:Y:S01]  /*b890*/  SHF.R.U64 R8, R4, UR7, R5.reuse ;  /* 0x0000000704087c19 */ /* 0x100fe20008001205 */
[----:B------:R-:W-:Y:S01]  /*b8a0*/  ULDC.64 UR4, c[0x0][0x620] ;  /* 0x0001880000047ab9 */ /* 0x000fe20000000a00 */
[----:B------:R-:W-:Y:S01]  /*b8b0*/  SHF.R.U32.HI R4, RZ, UR7, R5 ;  /* 0x00000007ff047c19 */ /* 0x000fe20008011605 */
[----:B------:R-:W2:Y:S01]  /*b8c0*/  LDC R24, c[0x0][0x144] ;  /* 0x00005100ff187b82 */ /* 0x000ea20000000800 */
[----:B------:R-:W-:Y:S01]  /*b8d0*/  IADD3 R7, P1, RZ, -R8, RZ ;  /* 0x80000008ff077210 */ /* 0x000fe20007f3e0ff */
[----:B------:R-:W-:Y:S01]  /*b8e0*/  ULDC.64 UR8, c[0x0][0x640] ;  /* 0x0001900000087ab9 */ /* 0x000fe20000000a00 */
[----:B0-----:R-:W-:Y:S01]  /*b8f0*/  I2FP.F32.U32 R9, R15 ;  /* 0x0000000f00097245 */ /* 0x001fe20000201000 */
[----:B------:R-:W-:Y:S02]  /*b900*/  ULDC UR6, c[0x0][0x608] ;  /* 0x0001820000067ab9 */ /* 0x000fe40000000800 */
[----:B------:R-:W-:Y:S01]  /*b910*/  IMAD.X R4, RZ, RZ, ~R4, P1 ;  /* 0x000000ffff047224 */ /* 0x000fe200008e0e04 */
[----:B------:R-:W-:Y:S01]  /*b920*/  ISETP.NE.U32.AND P1, PT, RZ, UR8, PT ;  /* 0x00000008ff007c0c */ /* 0x000fe2000bf25070 */
[----:B------:R-:W0:Y:S02]  /*b930*/  LDC R21, c[0x0][0x148] ;  /* 0x00005200ff157b82 */ /* 0x000e240000000800 */
[----:B------:R-:W-:Y:S01]  /*b940*/  IMAD R6, R4, UR4, RZ ;  /* 0x0000000404067c24 */ /* 0x000fe2000f8e02ff */
[----:B------:R-:W-:Y:S01]  /*b950*/  ISETP.NE.AND.EX P1, PT, RZ, UR9, PT, P1 ;  /* 0x00000009ff007c0c */ /* 0x000fe2000bf25310 */
[----:B------:R-:W-:Y:S01]  /*b960*/  IMAD.WIDE.U32 R4, R7, UR4, R16 ;  /* 0x0000000407047c25 */ /* 0x000fe2000f8e0010 */
[----:B------:R-:W-:-:S03]  /*b970*/  ULDC UR4, c[0x0][0x150] ;  /* 0x0000540000047ab9 */ /* 0x000fc60000000800 */
[----:B------:R-:W-:Y:S02]  /*b980*/  IMAD R7, R7, UR5, R6 ;  /* 0x0000000507077c24 */ /* 0x000fe4000f8e0206 */
[----:B------:R-:W-:Y:S01]  /*b990*/  FMUL R6, R9, UR4 ;  /* 0x0000000409067c20 */ /* 0x000fe20008400000 */
[----:B------:R-:W-:Y:S01]  /*b9a0*/  ULDC UR4, c[0x0][0x618] ;  /* 0x0001860000047ab9 */ /* 0x000fe20000000800 */
[----:B------:R-:W-:Y:S01]  /*b9b0*/  ULDC UR5, c[0x0][0x154] ;  /* 0x0000550000057ab9 */ /* 0x000fe20000000800 */
[----:B------:R-:W-:-:S03]  /*b9c0*/  IMAD.IADD R5, R5, 0x1, R7 ;  /* 0x0000000105057824 */ /* 0x000fc600078e0207 */
[----:B------:R-:W3:Y:S02]  /*b9d0*/  F2I.U32.TRUNC.NTZ R6, R6 ;  /* 0x0000000600067305 */ /* 0x000ee4000020f000 */
[----:B------:R-:W-:Y:S02]  /*b9e0*/  SHF.R.U64 R9, R4, UR4, R5 ;  /* 0x0000000404097c19 */ /* 0x000fe40008001205 */
[----:B-1----:R-:W-:-:S05]  /*b9f0*/  I2FP.F32.U32 R4, R14 ;  /* 0x0000000e00047245 */ /* 0x002fca0000201000 */
[----:B------:R-:W-:Y:S01]  /*ba00*/  FMUL R22, R4, UR5 ;  /* 0x0000000504167c20 */ /* 0x000fe20008400000 */
[----:B------:R-:W-:Y:S01]  /*ba10*/  SHF.R.U32.HI R4, RZ, UR4, R5 ;  /* 0x00000004ff047c19 */ /* 0x000fe20008011605 */
[----:B------:R-:W-:-:S03]  /*ba20*/  ULDC UR4, c[0x0][0x658] ;  /* 0x0001960000047ab9 */ /* 0x000fc60000000800 */
[--C-:B------:R-:W-:Y:S01]  /*ba30*/  SHF.R.U64 R20, R9, UR6, R4.reuse ;  /* 0x0000000609147c19 */ /* 0x100fe20008001204 */
[----:B------:R-:W1:Y:S01]  /*ba40*/  F2I.U32.TRUNC.NTZ R22, R22 ;  /* 0x0000001600167305 */ /* 0x000e62000020f000 */
[----:B------:R-:W-:Y:S01]  /*ba50*/  SHF.R.U32.HI R5, RZ, UR6, R4 ;  /* 0x00000006ff057c19 */ /* 0x000fe20008011604 */
[----:B---3--:R-:W-:-:S03]  /*ba60*/  IMAD.MOV R6, RZ, RZ, -R6 ;  /* 0x000000ffff067224 */ /* 0x008fc600078e0a06 */
[----:B------:R-:W-:Y:S01]  /*ba70*/  SHF.R.U64 R18, R20, UR4, R5 ;  /* 0x0000000414127c19 */ /* 0x000fe20008001205 */
[----:B--2---:R-:W-:Y:S01]  /*ba80*/  IMAD R15, R24, R6, R15 ;  /* 0x00000006180f7224 */ /* 0x004fe200078e020f */
[----:B------:R-:W-:-:S03]  /*ba90*/  SHF.R.U32.HI R23, RZ, UR4, R5 ;  /* 0x00000004ff177c19 */ /* 0x000fc60008011605 */
[----:B------:R-:W-:Y:S02]  /*baa0*/  IMAD.MOV.U32 R4, RZ, RZ, R18 ;  /* 0x000000ffff047224 */ /* 0x000fe400078e0012 */
[----:B------:R-:W-:Y:S01]  /*bab0*/  IMAD.MOV.U32 R5, RZ, RZ, R23 ;  /* 0x000000ffff057224 */ /* 0x000fe200078e0017 */
[----:B-1----:R-:W-:Y:S06]  /*bac0*/  @!P1 BRA `(.L_x_299) ;  /* 0x0000000000289947 */ /* 0x002fec0003800000 */
[----:B------:R-:W-:Y:S02]  /*bad0*/  ULDC UR4, c[0x0][0x64c] ;  /* 0x0001930000047ab9 */ /* 0x000fe40000000800 */
[----:B------:R-:W-:-:S05]  /*bae0*/  IADD3 R5, P1, R18, UR4, RZ ;  /* 0x0000000412057c10 */ /* 0x000fca000ff3e0ff */
[----:B------:R-:W-:-:S04]  /*baf0*/  IMAD.X R23, RZ, RZ, R23, P1 ;  /* 0x000000ffff177224 */ /* 0x000fc800008e0617 */
[----:B------:R-:W-:-:S04]  /*bb00*/  IMAD.WIDE.U32 R6, R23, UR8, RZ ;  /* 0x0000000817067c25 */ /* 0x000fc8000f8e00ff */
[----:B------:R-:W-:-:S04]  /*bb10*/  IMAD.WIDE.U32 R6, P1, R5, UR9, R6 ;  /* 0x0000000905067c25 */ /* 0x000fc8000f820006 */
[----:B------:R-:W-:-:S04]  /*bb20*/  IMAD.WIDE.U32 R4, R5, UR8, RZ ;  /* 0x0000000805047c25 */ /* 0x000fc8000f8e00ff */
[----:B------:R-:W-:Y:S01]  /*bb30*/  IMAD.MOV.U32 R4, RZ, RZ, R7 ;  /* 0x000000ffff047224 */ /* 0x000fe200078e0007 */
[----:B------:R-:W-:Y:S01]  /*bb40*/  IADD3 RZ, P3, R5, R6, RZ ;  /* 0x0000000605ff7210 */ /* 0x000fe20007f7e0ff */
[----:B------:R-:W-:-:S04]  /*bb50*/  IMAD.X R5, RZ, RZ, RZ, P1 ;  /* 0x000000ffff057224 */ /* 0x000fc800008e06ff */
[----:B------:R-:W-:-:S08]  /*bb60*/  IMAD.WIDE.U32.X R4, R23, UR9, R4, P3 ;  /* 0x0000000917047c25 */ /* 0x000fd000098e0404 */
.L_x_299:
[----:B------:R-:W-:Y:S01]  /*bb70*/  ISETP.NE.AND P1, PT, R2, 0x1, PT ;  /* 0x000000010200780c */ /* 0x000fe20003f25270 */
[----:B------:R-:W-:Y:S01]  /*bb80*/  ULDC UR4, c[0x0][0x648] ;  /* 0x0001920000047ab9 */ /* 0x000fe20000000800 */
[----:B------:R-:W-:Y:S01]  /*bb90*/  LOP3.LUT R20, R20, UR17, RZ, 0xc0, !PT ;  /* 0x0000001114147c12 */ /* 0x000fe2000f8ec0ff */
[----:B------:R-:W-:Y:S01]  /*bba0*/  IMAD.MOV R22, RZ, RZ, -R22 ;  /* 0x000000ffff167224 */ /* 0x000fe200078e0a16 */
[----:B------:R-:W-:Y:S01]  /*bbb0*/  SHF.R.U64 R5, R4, UR4, R5 ;  /* 0x0000000404057c19 */ /* 0x000fe20008001205 */
[----:B------:R-:W-:Y:S01]  /*bbc0*/  ULDC UR4, c[0x0][0x638] ;  /* 0x00018e0000047ab9 */ /* 0x000fe20000000800 */
[----:B------:R-:W-:Y:S01]  /*bbd0*/  LOP3.LUT R9, R9, UR16, RZ, 0xc0, !PT ;  /* 0x0000001009097c12 */ /* 0x000fe2000f8ec0ff */
[----:B------:R-:W-:Y:S01]  /*bbe0*/  ULDC UR5, c[0x0][0x610] ;  /* 0x0001840000057ab9 */ /* 0x000fe20000000800 */
[C---:B------:R-:W-:Y:S01]  /*bbf0*/  IADD3 R7, -R5.reuse, RZ, RZ ;  /* 0x000000ff05077210 */ /* 0x040fe20007ffe1ff */
[----:B------:R-:W-:Y:S02]  /*bc00*/  IMAD R20, R5, UR18, R20 ;  /* 0x0000001205147c24 */ /* 0x000fe4000f8e0214 */
[----:B------:R-:W-:-:S02]  /*bc10*/  IMAD.MOV.U32 R4, RZ, RZ, 0x1 ;  /* 0x00000001ff047424 */ /* 0x000fc400078e00ff */
[----:B0-----:R-:W-:Y:S02]  /*bc20*/  @P1 IMAD R15, R21, R22, R14 ;  /* 0x00000016150f1224 */ /* 0x001fe400078e020e */
[----:B------:R-:W-:Y:S01]  /*bc30*/  IMAD R18, R7, UR4, R18 ;  /* 0x0000000407127c24 */ /* 0x000fe2000f8e0212 */
[----:B------:R-:W-:Y:S01]  /*bc40*/  ULDC UR4, c[0x0][0x600] ;  /* 0x0001800000047ab9 */ /* 0x000fe20000000800 */
[----:B------:R-:W-:Y:S02]  /*bc50*/  IMAD R15, R20, UR5, R15 ;  /* 0x00000005140f7c24 */ /* 0x000fe4000f8e020f */
[----:B------:R-:W-:-:S05]  /*bc60*/  IMAD R18, R18, UR4, R9 ;  /* 0x0000000412127c24 */ /* 0x000fca000f8e0209 */
[----:B------:R-:W-:Y:S02]  /*bc70*/  SEL R9, R18, R15, !P1 ;  /* 0x0000000f12097207 */ /* 0x000fe40004800000 */
[----:B------:R-:W-:-:S07]  /*bc80*/  SEL R7, R15, R18, !P1 ;  /* 0x000000120f077207 */ /* 0x000fce0004800000 */
.L_x_297:
[----:B------:R-:W-:Y:S05]  /*bc90*/  BSYNC B1 ;  /* 0x0000000000017941 */ /* 0x000fea0003800000 */
.L_x_296:
[----:B------:R-:W-:-:S13]  /*bca0*/  LOP3.LUT P1, RZ, R4, 0xff, RZ, 0xc0, !PT ;  /* 0x000000ff04ff7812 */ /* 0x000fda000782c0ff */
[----:B------:R-:W-:Y:S05]  /*bcb0*/  @P1 BRA `(.L_x_300) ;  /* 0xfffffff400441947 */ /* 0x000fea000383ffff */
[----:B------:R-:W-:Y:S05]  /*bcc0*/  BSYNC B0 ;  /* 0x0000000000007941 */ /* 0x000fea0003800000 */
.L_x_288:
[----:B------:R-:W-:-:S03]  /*bcd0*/  UMOV UR4, 0xffffffff ;  /* 0xffffffff00047882 */ /* 0x000fc60000000000 */
[----:B------:R-:W-:Y:S05]  /*bce0*/  BRA.DIV UR4, `(.L_x_301) ;  /* 0x0000000604847947 */ /* 0x000fea000b800000 */
[----:B------:R-:W-:-:S13]  /*bcf0*/  ELECT P6, URZ, PT ;  /* 0x00000000003f782f */ /* 0x000fda00038c0000 */
.L_x_318:
[----:B------:R-:W-:Y:S04]  /*bd00*/  BSSY B0, `(.L_x_302) ;  /* 0x0000046000007945 */ /* 0x000fe80003800000 */
[----:B------:R-:W-:Y:S05]  /*bd10*/  @!P6 BRA `(.L_x_303) ;  /* 0x000000040010e947 */ /* 0x000fea0003800000 */
[----:B------:R-:W-:-:S04]  /*bd20*/  LOP3.LUT R19, R19, 0x2, RZ, 0xfc, !PT ;  /* 0x0000000213137812 */ /* 0x000fc800078efcff */
[----:B------:R-:W-:-:S13]  /*bd30*/  ISETP.NE.AND P0, PT, R19, 0x3, PT ;  /* 0x000000031300780c */ /* 0x000fda0003f05270 */
[----:B------:R-:W-:Y:S05]  /*bd40*/  @!P0 BRA `(.L_x_304) ;  /* 0x0000000000048947 */ /* 0x000fea0003800000 */
[----:B------:R-:W-:Y:S01]  /*bd50*/  BPT.TRAP 0x1 ;  /* 0x000000040000795c */ /* 0x000fe20000300000 */
.L_x_304:
[----:B------:R-:W0:Y:S01]  /*bd60*/  S2R R3, SR_CgaCtaId ;  /* 0x0000000000037919 */ /* 0x000e220000008800 */
[----:B------:R-:W-:-:S04]  /*bd70*/  MOV R2, 0x400 ;  /* 0x0000040000027802 */ /* 0x000fc80000000f00 */
[----:B0-----:R-:W-:Y:S02]  /*bd80*/  LEA R3, R3, R2, 0x18 ;  /* 0x0000000203037211 */ /* 0x001fe400078ec0ff */
[----:B------:R-:W-:-:S03]  /*bd90*/  SHF.L.U32 R2, R0, 0x1f, RZ ;  /* 0x0000001f00027819 */ /* 0x000fc600000006ff */
[----:B------:R-:W-:-:S04]  /*bda0*/  VIADD R3, R3, 0x38 ;  /* 0x0000003803037836 */ /* 0x000fc80000000000 */
[C---:B------:R-:W-:Y:S02]  /*bdb0*/  IMAD R7, R12.reuse, 0x8, R3 ;  /* 0x000000080c077824 */ /* 0x040fe400078e0203 */
[----:B------:R-:W-:Y:S02]  /*bdc0*/  VIADD R12, R12, 0x1 ;  /* 0x000000010c0c7836 */ /* 0x000fe40000000000 */
[----:B------:R-:W0:Y:S03]  /*bdd0*/  SYNCS.PHASECHK.TRANS64.TRYWAIT P0, [R7+URZ], R2 ;  /* 0x00000002070075a7 */ /* 0x000e26000800017f */
[----:B------:R-:W-:-:S04]  /*bde0*/  ISETP.NE.AND P1, PT, R12, 0x7, PT ;  /* 0x000000070c00780c */ /* 0x000fc80003f25270 */
[----:B------:R-:W-:Y:S02]  /*bdf0*/  SEL R5, RZ, 0x1, P1 ;  /* 0x00000001ff057807 */ /* 0x000fe40000800000 */
[----:B------:R-:W-:Y:S02]  /*be00*/  SEL R12, R12, RZ, P1 ;  /* 0x000000ff0c0c7207 */ /* 0x000fe40000800000 */
[----:B------:R-:W-:-:S03]  /*be10*/  LOP3.LUT R5, R0, R5, RZ, 0x3c, !PT ;  /* 0x0000000500057212 */ /* 0x000fc600078e3cff */
[----:B------:R-:W-:Y:S01]  /*be20*/  IMAD R9, R12, 0x8, R3 ;  /* 0x000000080c097824 */ /* 0x000fe200078e0203 */
[----:B------:R-:W-:Y:S01]  /*be30*/  SHF.L.U32 R4, R5, 0x1f, RZ ;  /* 0x0000001f05047819 */ /* 0x000fe200000006ff */
[----:B0-----:R-:W-:Y:S06]  /*be40*/  @!P0 BRA `(.L_x_305) ;  /* 0x00000004004c8947 */ /* 0x001fec0003800000 */
.L_x_319:
[----:B------:R-:W1:Y:S01]  /*be50*/  SYNCS.PHASECHK.TRANS64.TRYWAIT P0, [R9+URZ], R4 ;  /* 0x00000004090075a7 */ /* 0x000e62000800017f */
[----:B------:R-:W-:-:S05]  /*be60*/  VIADD R0, R12, 0x1 ;  /* 0x000000010c007836 */ /* 0x000fca0000000000 */
[----:B------:R-:W-:-:S04]  /*be70*/  ISETP.NE.AND P1, PT, R0, 0x7, PT ;  /* 0x000000070000780c */ /* 0x000fc80003f25270 */
[----:B0-----:R-:W-:Y:S02]  /*be80*/  SEL R2, RZ, 0x1, P1 ;  /* 0x00000001ff027807 */ /* 0x001fe40000800000 */
[----:B------:R-:W-:Y:S02]  /*be90*/  SEL R0, R0, RZ, P1 ;  /* 0x000000ff00007207 */ /* 0x000fe40000800000 */
[----:B------:R-:W-:-:S03]  /*bea0*/  LOP3.LUT R7, R5, R2, RZ, 0x3c, !PT ;  /* 0x0000000205077212 */ /* 0x000fc600078e3cff */
[----:B------:R-:W-:Y:S01]  /*beb0*/  IMAD R6, R0, 0x8, R3 ;  /* 0x0000000800067824 */ /* 0x000fe200078e0203 */
[----:B------:R-:W-:Y:S01]  /*bec0*/  SHF.L.U32 R5, R7, 0x1f, RZ ;  /* 0x0000001f07057819 */ /* 0x000fe200000006ff */
[----:B-1----:R-:W-:Y:S06]  /*bed0*/  @!P0 BRA `(.L_x_306) ;  /* 0x00000004003c8947 */ /* 0x002fec0003800000 */
.L_x_320:
[----:B------:R-:W1:Y:S01]  /*bee0*/  SYNCS.PHASECHK.TRANS64.TRYWAIT P0, [R6+URZ], R5 ;  /* 0x00000005060075a7 */ /* 0x000e62000800017f */
[----:B------:R-:W-:-:S05]  /*bef0*/  VIADD R0, R0, 0x1 ;  /* 0x0000000100007836 */ /* 0x000fca0000000000 */
[----:B------:R-:W-:-:S04]  /*bf00*/  ISETP.NE.AND P1, PT, R0, 0x7, PT ;  /* 0x000000070000780c */ /* 0x000fc80003f25270 */
[----:B------:R-:W-:Y:S02]  /*bf10*/  SEL R2, RZ, 0x1, P1 ;  /* 0x00000001ff027807 */ /* 0x000fe40000800000 */
[----:B------:R-:W-:Y:S02]  /*bf20*/  SEL R0, R0, RZ, P1 ;  /* 0x000000ff00007207 */ /* 0x000fe40000800000 */
[----:B------:R-:W-:-:S03]  /*bf30*/  LOP3.LUT R7, R7, R2, RZ, 0x3c, !PT ;  /* 0x0000000207077212 */ /* 0x000fc600078e3cff */
[----:B0-----:R-:W-:Y:S01]  /*bf40*/  IMAD R9, R0, 0x8, R3 ;  /* 0x0000000800097824 */ /* 0x001fe200078e0203 */
[----:B------:R-:W-:Y:S01]  /*bf50*/  SHF.L.U32 R4, R7, 0x1f, RZ ;  /* 0x0000001f07047819 */ /* 0x000fe200000006ff */
[----:B-1----:R-:W-:Y:S06]  /*bf60*/  @!P0 BRA `(.L_x_307) ;  /* 0x00000004002c8947 */ /* 0x002fec0003800000 */
.L_x_321:
[----:B------:R-:W1:Y:S01]  /*bf70*/  SYNCS.PHASECHK.TRANS64.TRYWAIT P0, [R9+URZ], R4 ;  /* 0x00000004090075a7 */ /* 0x000e62000800017f */
[----:B------:R-:W-:-:S04]  /*bf80*/  IADD3 R0, R0, 0x1, RZ ;  /* 0x0000000100007810 */ /* 0x000fc80007ffe0ff */
[----:B------:R-:W-:-:S04]  /*bf90*/  ISETP.NE.AND P1, PT, R0, 0x7, PT ;  /* 0x000000070000780c */ /* 0x000fc80003f25270 */
[----:B------:R-:W-:Y:S02]  /*bfa0*/  SEL R2, RZ, 0x1, P1 ;  /* 0x00000001ff027807 */ /* 0x000fe40000800000 */
[----:B------:R-:W-:Y:S02]  /*bfb0*/  SEL R0, R0, RZ, P1 ;  /* 0x000000ff00007207 */ /* 0x000fe40000800000 */
[----:B------:R-:W-:-:S03]  /*bfc0*/  LOP3.LUT R7, R7, R2, RZ, 0x3c, !PT ;  /* 0x0000000207077212 */ /* 0x000fc600078e3cff */
[----:B0-----:R-:W-:Y:S01]  /*bfd0*/  IMAD R6, R0, 0x8, R3 ;  /* 0x0000000800067824 */ /* 0x001fe200078e0203 */
[----:B------:R-:W-:Y:S01]  /*bfe0*/  SHF.L.U32 R5, R7, 0x1f, RZ ;  /* 0x0000001f07057819 */ /* 0x000fe200000006ff */
[----:B-1----:R-:W-:Y:S06]  /*bff0*/  @!P0 BRA `(.L_x_308) ;  /* 0x00000004001c8947 */ /* 0x002fec0003800000 */
.L_x_322:
        /* <DEDUP_REMOVED lines=9> */
.L_x_323:
[----:B------:R-:W1:Y:S01]  /*c090*/  SYNCS.PHASECHK.TRANS64.TRYWAIT P0, [R9+URZ], R4 ;  /* 0x00000004090075a7 */ /* 0x000e62000800017f */
[----:B------:R-:W-:-:S05]  /*c0a0*/  VIADD R0, R0, 0x1 ;  /* 0x0000000100007836 */ /* 0x000fca0000000000 */
[----:B------:R-:W-:-:S04]  /*c0b0*/  ISETP.NE.AND P1, PT, R0, 0x7, PT ;  /* 0x000000070000780c */ /* 0x000fc80003f25270 */
[----:B------:R-:W-:Y:S02]  /*c0c0*/  SEL R2, RZ, 0x1, P1 ;  /* 0x00000001ff027807 */ /* 0x000fe40000800000 */
[----:B------:R-:W-:Y:S02]  /*c0d0*/  SEL R0, R0, RZ, P1 ;  /* 0x000000ff00007207 */ /* 0x000fe40000800000 */
[----:B------:R-:W-:Y:S01]  /*c0e0*/  LOP3.LUT R2, R7, R2, RZ, 0x3c, !PT ;  /* 0x0000000207027212 */ /* 0x000fe200078e3cff */
[----:B-1----:R-:W-:Y:S06]  /*c0f0*/  @!P0 BRA `(.L_x_310) ;  /* 0x0000000400048947 */ /* 0x002fec0003800000 */
.L_x_324:
[----:B------:R-:W-:Y:S01]  /*c100*/  IMAD R3, R0, 0x8, R3 ;  /* 0x0000000800037824 */ /* 0x000fe200078e0203 */
[----:B------:R-:W-:-:S07]  /*c110*/  SHF.L.U32 R0, R2, 0x1f, RZ ;  /* 0x0000001f02007819 */ /* 0x000fce00000006ff */
.L_x_311:
[----:B--2---:R2:W3:Y:S02]  /*c120*/  SYNCS.PHASECHK.TRANS64.TRYWAIT P0, [R3+URZ], R0 ;  /* 0x00000000030075a7 */ /* 0x0044e4000800017f */
[----:B---3--:R-:W-:Y:S05]  /*c130*/  @!P0 NANOSLEEP.SYNCS 0x989680 ;  /* 0x009896800000895d */ /* 0x008fea0003900000 */
[----:B------:R-:W3:Y:S02]  /*c140*/  @!P0 SYNCS.PHASECHK.TRANS64 P0, [R3+URZ], R0 ;  /* 0x00000000030085a7 */ /* 0x000ee4000800007f */
[----:B---3--:R-:W-:Y:S05]  /*c150*/  @!P0 BRA `(.L_x_311) ;  /* 0xfffffffc00f08947 */ /* 0x008fea000383ffff */
.L_x_303:
[----:B------:R-:W-:Y:S05]  /*c160*/  BSYNC B0 ;  /* 0x0000000000007941 */ /* 0x000fea0003800000 */
.L_x_302:
[----:B------:R-:W-:Y:S05]  /*c170*/  EXIT ;  /* 0x000000000000794d */ /* 0x000fea0003800000 */
.L_x_17:
[----:B---3--:R3:W4:Y:S02]  /*c180*/  SYNCS.PHASECHK.TRANS64.TRYWAIT P1, [R3+URZ], R0 ;  /* 0x00000000030075a7 */ /* 0x008724000802017f */
[----:B----4-:R-:W-:Y:S05]  /*c190*/  @!P1 NANOSLEEP.SYNCS 0x989680 ;  /* 0x009896800000995d */ /* 0x010fea0003900000 */
[----:B------:R-:W4:Y:S02]  /*c1a0*/  @!P1 SYNCS.PHASECHK.TRANS64 P1, [R3+URZ], R0 ;  /* 0x00000000030095a7 */ /* 0x000f24000802007f */
[----:B----4-:R-:W-:Y:S05]  /*c1b0*/  @!P1 BRA `(.L_x_17) ;  /* 0xfffffffc00f09947 */ /* 0x010fea000383ffff */
[----:B------:R-:W-:Y:S05]  /*c1c0*/  BRA `(.L_x_16) ;  /* 0xffffff5000287947 */ /* 0x000fea000383ffff */
.L_x_22:
[----:B-1----:R-:W-:-:S04]  /*c1d0*/  IMAD.U32 R4, RZ, RZ, UR8 ;  /* 0x00000008ff047e24 */ /* 0x002fc8000f8e00ff */
[----:B------:R1:W2:Y:S03]  /*c1e0*/  SYNCS.PHASECHK.TRANS64.TRYWAIT P1, [R4+URZ], R3 ;  /* 0x00000003040075a7 */ /* 0x0002a6000802017f */
[----:B--2---:R-:W-:Y:S05]  /*c1f0*/  @!P1 NANOSLEEP.SYNCS 0x989680 ;  /* 0x009896800000995d */ /* 0x004fea0003900000 */
[----:B------:R-:W2:Y:S02]  /*c200*/  @!P1 SYNCS.PHASECHK.TRANS64 P1, [R4+URZ], R3 ;  /* 0x00000003040095a7 */ /* 0x000ea4000802007f */
[----:B--2---:R-:W-:Y:S05]  /*c210*/  @!P1 BRA `(.L_x_22) ;  /* 0xfffffffc00ec9947 */ /* 0x004fea000383ffff */
[----:B------:R-:W-:Y:S05]  /*c220*/  BRA `(.L_x_21) ;  /* 0xffffff5000f87947 */ /* 0x000fea000383ffff */
.L_x_289:
[----:B------:R-:W-:Y:S01]  /*c230*/  BSSY B1, `(.L_x_312) ;  /* 0x0000006000017945 */ /* 0x000fe20003800000 */
[----:B------:R-:W-:-:S07]  /*c240*/  IMAD.MOV.U32 R15, RZ, RZ, -0x1 ;  /* 0xffffffffff0f7424 */ /* 0x000fce00078e00ff */
[----:B------:R-:W-:Y:S05]  /*c250*/  WARPSYNC.COLLECTIVE R15, `(.L_x_313) ;  /* 0x000000000f0c7348 */ /* 0x000fea0003c00000 */
[----:B------:R-:W-:Y:S02]  /*c260*/  ELECT P6, UR62, PT ;  /* 0x00000000003e782f */ /* 0x000fe400038c0000 */
[----:B------:R-:W-:Y:S01]  /*c270*/  MOV R14, UR62 ;  /* 0x0000003e000e7c02 */ /* 0x000fe20008000f00 */
[----:B------:R-:W-:Y:S10]  /*c280*/  ENDCOLLECTIVE ;  /* 0x000000000000791b */ /* 0x000ff40003800000 */
.L_x_313:
[----:B------:R-:W-:Y:S05]  /*c290*/  BSYNC B1 ;  /* 0x0000000000017941 */ /* 0x000fea0003800000 */
.L_x_312:
[----:B------:R-:W-:Y:S05]  /*c2a0*/  BRA `(.L_x_314) ;  /* 0xffffffec00d47947 */ /* 0x000fea000383ffff */
.L_x_292:
[----:B0-----:R0:W1:Y:S02]  /*c2b0*/  SYNCS.PHASECHK.TRANS64.TRYWAIT P1, [R14+URZ+0x38], R7 ;  /* 0x000038070e0075a7 */ /* 0x001064000802017f */
[----:B-1----:R-:W-:Y:S05]  /*c2c0*/  @!P1 NANOSLEEP.SYNCS 0x989680 ;  /* 0x009896800000995d */ /* 0x002fea0003900000 */
[----:B------:R-:W1:Y:S02]  /*c2d0*/  @!P1 SYNCS.PHASECHK.TRANS64 P1, [R14+URZ+0x38], R7 ;  /* 0x000038070e0095a7 */ /* 0x000e64000802007f */
[----:B-1----:R-:W-:Y:S05]  /*c2e0*/  @!P1 BRA `(.L_x_292) ;  /* 0xfffffffc00f09947 */ /* 0x002fea000383ffff */
[----:B------:R-:W-:Y:S05]  /*c2f0*/  BRA `(.L_x_315) ;  /* 0xfffffff000087947 */ /* 0x000fea000383ffff */
.L_x_301:
[----:B------:R-:W-:Y:S01]  /*c300*/  BSSY B0, `(.L_x_316) ;  /* 0x0000006000007945 */ /* 0x000fe20003800000 */
[----:B------:R-:W-:-:S07]  /*c310*/  IMAD.MOV.U32 R15, RZ, RZ, -0x1 ;  /* 0xffffffffff0f7424 */ /* 0x000fce00078e00ff */
[----:B------:R-:W-:Y:S05]  /*c320*/  WARPSYNC.COLLECTIVE R15, `(.L_x_317) ;  /* 0x000000000f0c7348 */ /* 0x000fea0003c00000 */
[----:B------:R-:W-:Y:S02]  /*c330*/  ELECT P6, UR62, PT ;  /* 0x00000000003e782f */ /* 0x000fe400038c0000 */
[----:B------:R-:W-:Y:S01]  /*c340*/  MOV R14, UR62 ;  /* 0x0000003e000e7c02 */ /* 0x000fe20008000f00 */
[----:B------:R-:W-:Y:S10]  /*c350*/  ENDCOLLECTIVE ;  /* 0x000000000000791b */ /* 0x000ff40003800000 */
.L_x_317:
[----:B------:R-:W-:Y:S05]  /*c360*/  BSYNC B0 ;  /* 0x0000000000007941 */ /* 0x000fea0003800000 */
.L_x_316:
[----:B------:R-:W-:Y:S05]  /*c370*/  BRA `(.L_x_318) ;  /* 0xfffffff800607947 */ /* 0x000fea000383ffff */
.L_x_305:
[----:B0-----:R0:W1:Y:S02]  /*c380*/  SYNCS.PHASECHK.TRANS64.TRYWAIT P0, [R7+URZ], R2 ;  /* 0x00000002070075a7 */ /* 0x001064000800017f */
[----:B-1----:R-:W-:Y:S05]  /*c390*/  @!P0 NANOSLEEP.SYNCS 0x989680 ;  /* 0x009896800000895d */ /* 0x002fea0003900000 */
[----:B------:R-:W1:Y:S02]  /*c3a0*/  @!P0 SYNCS.PHASECHK.TRANS64 P0, [R7+URZ], R2 ;  /* 0x00000002070085a7 */ /* 0x000e64000800007f */
[----:B-1----:R-:W-:Y:S05]  /*c3b0*/  @!P0 BRA `(.L_x_305) ;  /* 0xfffffffc00f08947 */ /* 0x002fea000383ffff */
[----:B------:R-:W-:Y:S05]  /*c3c0*/  BRA `(.L_x_319) ;  /* 0xfffffff800a07947 */ /* 0x000fea000383ffff */
.L_x_306:
[----:B0-----:R0:W1:Y:S02]  /*c3d0*/  SYNCS.PHASECHK.TRANS64.TRYWAIT P0, [R9+URZ], R4 ;  /* 0x00000004090075a7 */ /* 0x001064000800017f */
[----:B-1----:R-:W-:Y:S05]  /*c3e0*/  @!P0 NANOSLEEP.SYNCS 0x989680 ;  /* 0x009896800000895d */ /* 0x002fea0003900000 */
[----:B------:R-:W1:Y:S02]  /*c3f0*/  @!P0 SYNCS.PHASECHK.TRANS64 P0, [R9+URZ], R4 ;  /* 0x00000004090085a7 */ /* 0x000e64000800007f */
[----:B-1----:R-:W-:Y:S05]  /*c400*/  @!P0 BRA `(.L_x_306) ;  /* 0xfffffffc00f08947 */ /* 0x002fea000383ffff */
[----:B------:R-:W-:Y:S05]  /*c410*/  BRA `(.L_x_320) ;  /* 0xfffffff800b07947 */ /* 0x000fea000383ffff */
.L_x_307:
[----:B0-----:R0:W1:Y:S02]  /*c420*/  SYNCS.PHASECHK.TRANS64.TRYWAIT P0, [R6+URZ], R5 ;  /* 0x00000005060075a7 */ /* 0x001064000800017f */
[----:B-1----:R-:W-:Y:S05]  /*c430*/  @!P0 NANOSLEEP.SYNCS 0x989680 ;  /* 0x009896800000895d */ /* 0x002fea0003900000 */
[----:B------:R-:W1:Y:S02]  /*c440*/  @!P0 SYNCS.PHASECHK.TRANS64 P0, [R6+URZ], R5 ;  /* 0x00000005060085a7 */ /* 0x000e64000800007f */
[----:B-1----:R-:W-:Y:S05]  /*c450*/  @!P0 BRA `(.L_x_307) ;  /* 0xfffffffc00f08947 */ /* 0x002fea000383ffff */
[----:B------:R-:W-:Y:S05]  /*c460*/  BRA `(.L_x_321) ;  /* 0xfffffff800c07947 */ /* 0x000fea000383ffff */
.L_x_308:
[----:B0-----:R0:W1:Y:S02]  /*c470*/  SYNCS.PHASECHK.TRANS64.TRYWAIT P0, [R9+URZ], R4 ;  /* 0x00000004090075a7 */ /* 0x001064000800017f */
[----:B-1----:R-:W-:Y:S05]  /*c480*/  @!P0 NANOSLEEP.SYNCS 0x989680 ;  /* 0x009896800000895d */ /* 0x002fea0003900000 */
[----:B------:R-:W1:Y:S02]  /*c490*/  @!P0 SYNCS.PHASECHK.TRANS64 P0, [R9+URZ], R4 ;  /* 0x00000004090085a7 */ /* 0x000e64000800007f */
[----:B-1----:R-:W-:Y:S05]  /*c4a0*/  @!P0 BRA `(.L_x_308) ;  /* 0xfffffffc00f08947 */ /* 0x002fea000383ffff */
[----:B------:R-:W-:Y:S05]  /*c4b0*/  BRA `(.L_x_322) ;  /* 0xfffffff800d07947 */ /* 0x000fea000383ffff */
.L_x_309:
[----:B0-----:R0:W1:Y:S02]  /*c4c0*/  SYNCS.PHASECHK.TRANS64.TRYWAIT P0, [R6+URZ], R5 ;  /* 0x00000005060075a7 */ /* 0x001064000800017f */
[----:B-1----:R-:W-:Y:S05]  /*c4d0*/  @!P0 NANOSLEEP.SYNCS 0x989680 ;  /* 0x009896800000895d */ /* 0x002fea0003900000 */
[----:B------:R-:W1:Y:S02]  /*c4e0*/  @!P0 SYNCS.PHASECHK.TRANS64 P0, [R6+URZ], R5 ;  /* 0x00000005060085a7 */ /* 0x000e64000800007f */
[----:B-1----:R-:W-:Y:S05]  /*c4f0*/  @!P0 BRA `(.L_x_309) ;  /* 0xfffffffc00f08947 */ /* 0x002fea000383ffff */
[----:B------:R-:W-:Y:S05]  /*c500*/  BRA `(.L_x_323) ;  /* 0xfffffff800e07947 */ /* 0x000fea000383ffff */
.L_x_310:
[----:B-1----:R1:W2:Y:S02]  /*c510*/  SYNCS.PHASECHK.TRANS64.TRYWAIT P0, [R9+URZ], R4 ;  /* 0x00000004090075a7 */ /* 0x0022a4000800017f */
[----:B--2---:R-:W-:Y:S05]  /*c520*/  @!P0 NANOSLEEP.SYNCS 0x989680 ;  /* 0x009896800000895d */ /* 0x004fea0003900000 */
[----:B------:R-:W2:Y:S02]  /*c530*/  @!P0 SYNCS.PHASECHK.TRANS64 P0, [R9+URZ], R4 ;  /* 0x00000004090085a7 */ /* 0x000ea4000800007f */
[----:B--2---:R-:W-:Y:S05]  /*c540*/  @!P0 BRA `(.L_x_310) ;  /* 0xfffffffc00f08947 */ /* 0x004fea000383ffff */
[----:B------:R-:W-:Y:S05]  /*c550*/  BRA `(.L_x_324) ;  /* 0xfffffff800e87947 */ /* 0x000fea000383ffff */
.L_x_325:
[----:B------:R-:W-:-:S00]  /*c560*/  BRA `(.L_x_325) ;  /* 0xfffffffc00fc7947 */ /* 0x000fc0000383ffff */
[----:B------:R-:W-:-:S00]  /*c570*/  NOP ;  /* 0x0000000000007918 */ /* 0x000fc00000000000 */
        /* <DEDUP_REMOVED lines=8> */
.L_x_326:


//--------------------- .nv.global.init           --------------------------
	.section	.nv.global.init,"aw",@progbits
.nv.global.init:
	.type		$str$22,@object
	.size		$str$22,($str$23 - $str$22)
$str$22:
        /*0000*/ 	.byte	0x6b, 0x5f, 0x74, 0x69, 0x6c, 0x65, 0x5f, 0x63, 0x6f, 0x75, 0x6e, 0x74, 0x20, 0x3e, 0x3d, 0x20
        /*0010*/ 	.byte	0x31, 0x00
	.type		$str$23,@object
	.size		$str$23,(__unnamed_1 - $str$23)
$str$23:
        /*0012*/ 	.byte	0x2f, 0x74, 0x6d, 0x70, 0x2f, 0x63, 0x75, 0x74, 0x6c, 0x61, 0x73, 0x73, 0x5f, 0x73, 0x77, 0x65
        /*0022*/ 	.byte	0x65, 0x70, 0x5f, 0x73, 0x72, 0x63, 0x2f, 0x69, 0x6e, 0x63, 0x6c, 0x75, 0x64, 0x65, 0x2f, 0x63
        /*0032*/ 	.byte	0x75, 0x74, 0x6c, 0x61, 0x73, 0x73, 0x2f, 0x67, 0x65, 0x6d, 0x6d, 0x2f, 0x63, 0x6f, 0x6c, 0x6c
        /*0042*/ 	.byte	0x65, 0x63, 0x74, 0x69, 0x76, 0x65, 0x2f, 0x73, 0x6d, 0x39, 0x30, 0x5f, 0x6d, 0x6d, 0x61, 0x5f
        /*0052*/ 	.byte	0x74, 0x6d, 0x61, 0x5f, 0x67, 0x6d, 0x6d, 0x61, 0x5f, 0x73, 0x73, 0x5f, 0x77, 0x61, 0x72, 0x70
        /*0062*/ 	.byte	0x73, 0x70, 0x65, 0x63, 0x69, 0x61, 0x6c, 0x69, 0x7a, 0x65, 0x64, 0x2e, 0x68, 0x70, 0x70, 0x00
	.type		__unnamed_1,@object
	.size		__unnamed_1,(.L_0 - __unnamed_1)
__unnamed_1:
        /*0072*/ 	.byte	0x76, 0x6f, 0x69, 0x64, 0x20, 0x63, 0x75, 0x74, 0x6c, 0x61, 0x73, 0x73, 0x3a, 0x3a, 0x67, 0x65
        /* <DEDUP_REMOVED lines=180> */
        /*0bc2*/ 	.byte	0x6e, 0x74, 0x69, 0x74, 0x79, 0x5d, 0x00
.L_0:


//--------------------- .nv.shared._ZN7cutlass13device_kernelINS_4gemm6kernel13GemmUniversalIN4cute5tupleIJiiiiEEENS1_10collective13CollectiveMmaINS1_34MainloopSm90TmaGmmaWarpSpecializedILi7ENS5_IJNS4_1CILi1EEESB_SB_EEENS1_35KernelTmaWarpSpecializedCooperativeEEENS5_IJNSA_ILi256EEENSA_ILi128EEENSA_ILi32EEEEEENS_10bfloat16_tENS5_IJlSB_lEEESJ_SK_NS4_8TiledMMAINS4_8MMA_AtomIJNS4_4SM904GMMA28MMA_64x128x16_F32BF16BF16_SSILNSO_5MajorE0ELSQ_0ELNSO_7ScaleInE1ELSR_1EEEEEENS4_6LayoutINS5_IJNSA_ILi2EEESB_SB_EEENS5_IJSB_NSA_ILi0EEESX_EEEEENS5_IJNS4_10UnderscoreES10_S10_EEEEENS4_13SM90_TMA_LOADENS4_14ComposedLayoutINS4_7SwizzleILi2ELi4ELi3EEENS4_18smem_ptr_flag_bitsILi16EEENSU_INS5_IJNSA_ILi8EEESH_EEENS5_IJSH_SB_EEEEEEEvNS4_8identityES13_S1D_vS1E_EENS_8epilogue10collective6detail29Sm90TmaWarpSpecializedAdapterINS1H_15DefaultEpilogueISJ_SK_SK_NS1G_6thread17LinearCombinationISJ_Li1EffLNS1L_9ScaleType4KindE0ELNS_15FloatRoundStyleE2ESJ_EENS1_15EpilogueDefaultEEEEEvvEEEEvNT_6ParamsE --------------------------
	.section	.nv.shared._ZN7cutlass13device_kernelINS_4gemm6kernel13GemmUniversalIN4cute5tupleIJiiiiEEENS1_10collective13CollectiveMmaINS1_34MainloopSm90TmaGmmaWarpSpecializedILi7ENS5_IJNS4_1CILi1EEESB_SB_EEENS1_35KernelTmaWarpSpecializedCooperativeEEENS5_IJNSA_ILi256EEENSA_ILi128EEENSA_ILi32EEEEEENS_10bfloat16_tENS5_IJlSB_lEEESJ_SK_NS4_8TiledMMAINS4_8MMA_AtomIJNS4_4SM904GMMA28MMA_64x128x16_F32BF16BF16_SSILNSO_5MajorE0ELSQ_0ELNSO_7ScaleInE1ELSR_1EEEEEENS4_6LayoutINS5_IJNSA_ILi2EEESB_SB_EEENS5_IJSB_NSA_ILi0EEESX_EEEEENS5_IJNS4_10UnderscoreES10_S10_EEEEENS4_13SM90_TMA_LOADENS4_14ComposedLayoutINS4_7SwizzleILi2ELi4ELi3EEENS4_18smem_ptr_flag_bitsILi16EEENSU_INS5_IJNSA_ILi8EEESH_EEENS5_IJSH_SB_EEEEEEEvNS4_8identityES13_S1D_vS1E_EENS_8epilogue10collective6detail29Sm90TmaWarpSpecializedAdapterINS1H_15DefaultEpilogueISJ_SK_SK_NS1G_6thread17LinearCombinationISJ_Li1EffLNS1L_9ScaleType4KindE0ELNS_15FloatRoundStyleE2ESJ_EENS1_15EpilogueDefaultEEEEEvvEEEEvNT_6ParamsE,"aw",@nobits
	.sectionflags	@""
	.align	16
	.zero		1024


//--------------------- .nv.shared.reserved.0     --------------------------
	.section	.nv.shared.reserved.0,"aw",@nobits
	.weak		__nv_reservedSMEM_offset_0_alias
	.size		__nv_reservedSMEM_offset_0_alias, 0, 0
	.other		__nv_reservedSMEM_offset_0_alias,@"STO_CUDA_RESERVED_SHARED STV_DEFAULT"
__nv_reservedSMEM_offset_0_alias:
	.zero		0


//--------------------- .nv.global                --------------------------
	.section	.nv.global,"aw",@nobits
.nv.global:
	.type		_ZN40_INTERNAL_af8493dd_4_k_cu_8b63f78e_171394cute1_E,@object
	.size		_ZN40_INTERNAL_af8493dd_4_k_cu_8b63f78e_171394cute1_E,(_ZN40_INTERNAL_af8493dd_4_k_cu_8b63f78e_171394cuda3std3__45__cpo6cbeginE - _ZN40_INTERNAL_af8493dd_4_k_cu_8b63f78e_171394cute1_E)
_ZN40_INTERNAL_af8493dd_4_k_cu_8b63f78e_171394cute1_E:
	.zero		1
	.type		_ZN40_INTERNAL_af8493dd_4_k_cu_8b63f78e_171394cuda3std3__45__cpo6cbeginE,@object
	.size		_ZN40_INTERNAL_af8493dd_4_k_cu_8b63f78e_171394cuda3std3__45__cpo6cbeginE,(_ZN40_INTERNAL_af8493dd_4_k_cu_8b63f78e_171394cuda3std3__48in_placeE - _ZN40_INTERNAL_af8493dd_4_k_cu_8b63f78e_171394cuda3std3__45__cpo6cbeginE)
_ZN40_INTERNAL_af8493dd_4_k_cu_8b63f78e_171394cuda3std3__45__cpo6cbeginE:
	.zero		1
	.type		_ZN40_INTERNAL_af8493dd_4_k_cu_8b63f78e_171394cuda3std3__48in_placeE,@object
	.size		_ZN40_INTERNAL_af8493dd_4_k_cu_8b63f78e_171394cuda3std3__48in_placeE,(_ZN40_INTERNAL_af8493dd_4_k_cu_8b63f78e_171394cuda3std6ranges3__45__cpo9iter_moveE - _ZN40_INTERNAL_af8493dd_4_k_cu_8b63f78e_171394cuda3std3__48in_placeE)
_ZN40_INTERNAL_af8493dd_4_k_cu_8b63f78e_171394cuda3std3__48in_placeE:
	.zero		1
	.type		_ZN40_INTERNAL_af8493dd_4_k_cu_8b63f78e_171394cuda3std6ranges3__45__cpo9iter_moveE,@object
	.size		_ZN40_INTERNAL_af8493dd_4_k_cu_8b63f78e_171394cuda3std6ranges3__45__cpo9iter_moveE,(_ZN40_INTERNAL_af8493dd_4_k_cu_8b63f78e_171394cuda3std3__45__cpo5beginE - _ZN40_INTERNAL_af8493dd_4_k_cu_8b63f78e_171394cuda3std6ranges3__45__cpo9iter_moveE)
_ZN40_INTERNAL_af8493dd_4_k_cu_8b63f78e_171394cuda3std6ranges3__45__cpo9iter_moveE:
	.zero		1
	.type		_ZN40_INTERNAL_af8493dd_4_k_cu_8b63f78e_171394cuda3std3__45__cpo5beginE,@object
	.size		_ZN40_INTERNAL_af8493dd_4_k_cu_8b63f78e_171394cuda3std3__45__cpo5beginE,(_ZN40_INTERNAL_af8493dd_4_k_cu_8b63f78e_171394cuda3std3__442_GLOBAL__N__af8493dd_4_k_cu_8b63f78e_171396ignoreE - _ZN40_INTERNAL_af8493dd_4_k_cu_8b63f78e_171394cuda3std3__45__cpo5beginE)
_ZN40_INTERNAL_af8493dd_4_k_cu_8b63f78e_171394cuda3std3__45__cpo5beginE:
	.zero		1
	.type		_ZN40_INTERNAL_af8493dd_4_k_cu_8b63f78e_171394cuda3std3__442_GLOBAL__N__af8493dd_4_k_cu_8b63f78e_171396ignoreE,@object
	.size		_ZN40_INTERNAL_af8493dd_4_k_cu_8b63f78e_171394cuda3std3__442_GLOBAL__N__af8493dd_4_k_cu_8b63f78e_171396ignoreE,(_ZN40_INTERNAL_af8493dd_4_k_cu_8b63f78e_171394cute7productE - _ZN40_INTERNAL_af8493dd_4_k_cu_8b63f78e_171394cuda3std3__442_GLOBAL__N__af8493dd_4_k_cu_8b63f78e_171396ignoreE)
_ZN40_INTERNAL_af8493dd_4_k_cu_8b63f78e_171394cuda3std3__442_GLOBAL__N__af8493dd_4_k_cu_8b63f78e_171396ignoreE:
	.zero		1
	.type		_ZN40_INTERNAL_af8493dd_4_k_cu_8b63f78e_171394cute7productE,@object
	.size		_ZN40_INTERNAL_af8493dd_4_k_cu_8b63f78e_171394cute7productE,(_ZN40_INTERNAL_af8493dd_4_k_cu_8b63f78e_171394cuda3std3__45__cpo3endE - _ZN40_INTERNAL_af8493dd_4_k_cu_8b63f78e_171394cute7productE)
_ZN40_INTERNAL_af8493dd_4_k_cu_8b63f78e_171394cute7productE:
	.zero		1
	.type		_ZN40_INTERNAL_af8493dd_4_k_cu_8b63f78e_171394cuda3std3__45__cpo3endE,@object
	.size		_ZN40_INTERNAL_af8493dd_4_k_cu_8b63f78e_171394cuda3std3__45__cpo3endE,(_ZN40_INTERNAL_af8493dd_4_k_cu_8b63f78e_171394cuda3std3__419piecewise_constructE - _ZN40_INTERNAL_af8493dd_4_k_cu_8b63f78e_171394cuda3std3__45__cpo3endE)
_ZN40_INTERNAL_af8493dd_4_k_cu_8b63f78e_171394cuda3std3__45__cpo3endE:
	.zero		1
	.type		_ZN40_INTERNAL_af8493dd_4_k_cu_8b63f78e_171394cuda3std3__419piecewise_constructE,@object
	.size		_ZN40_INTERNAL_af8493dd_4_k_cu_8b63f78e_171394cuda3std3__419piecewise_constructE,(_ZN40_INTERNAL_af8493dd_4_k_cu_8b63f78e_171394cuda3std3__45__cpo4cendE - _ZN40_INTERNAL_af8493dd_4_k_cu_8b63f78e_171394cuda3std3__419piecewise_constructE)
_ZN40_INTERNAL_af8493dd_4_k_cu_8b63f78e_171394cuda3std3__419piecewise_constructE:
	.zero		1
	.type		_ZN40_INTERNAL_af8493dd_4_k_cu_8b63f78e_171394cuda3std3__45__cpo4cendE,@object
	.size		_ZN40_INTERNAL_af8493dd_4_k_cu_8b63f78e_171394cuda3std3__45__cpo4cendE,(_ZN40_INTERNAL_af8493dd_4_k_cu_8b63f78e_171394cuda3std6ranges3__45__cpo4swapE - _ZN40_INTERNAL_af8493dd_4_k_cu_8b63f78e_171394cuda3std3__45__cpo4cendE)
_ZN40_INTERNAL_af8493dd_4_k_cu_8b63f78e_171394cuda3std3__45__cpo4cendE:
	.zero		1
	.type		_ZN40_INTERNAL_af8493dd_4_k_cu_8b63f78e_171394cuda3std6ranges3__45__cpo4swapE,@object
	.size		_ZN40_INTERNAL_af8493dd_4_k_cu_8b63f78e_171394cuda3std6ranges3__45__cpo4swapE,(.L_8 - _ZN40_INTERNAL_af8493dd_4_k_cu_8b63f78e_171394cuda3std6ranges3__45__cpo4swapE)
_ZN40_INTERNAL_af8493dd_4_k_cu_8b63f78e_171394cuda3std6ranges3__45__cpo4swapE:
	.zero		1
.L_8:


//--------------------- .nv.constant0._ZN7cutlass13device_kernelINS_4gemm6kernel13GemmUniversalIN4cute5tupleIJiiiiEEENS1_10collective13CollectiveMmaINS1_34MainloopSm90TmaGmmaWarpSpecializedILi7ENS5_IJNS4_1CILi1EEESB_SB_EEENS1_35KernelTmaWarpSpecializedCooperativeEEENS5_IJNSA_ILi256EEENSA_ILi128EEENSA_ILi32EEEEEENS_10bfloat16_tENS5_IJlSB_lEEESJ_SK_NS4_8TiledMMAINS4_8MMA_AtomIJNS4_4SM904GMMA28MMA_64x128x16_F32BF16BF16_SSILNSO_5MajorE0ELSQ_0ELNSO_7ScaleInE1ELSR_1EEEEEENS4_6LayoutINS5_IJNSA_ILi2EEESB_SB_EEENS5_IJSB_NSA_ILi0EEESX_EEEEENS5_IJNS4_10UnderscoreES10_S10_EEEEENS4_13SM90_TMA_LOADENS4_14ComposedLayoutINS4_7SwizzleILi2ELi4ELi3EEENS4_18smem_ptr_flag_bitsILi16EEENSU_INS5_IJNSA_ILi8EEESH_EEENS5_IJSH_SB_EEEEEEEvNS4_8identityES13_S1D_vS1E_EENS_8epilogue10collective6detail29Sm90TmaWarpSpecializedAdapterINS1H_15DefaultEpilogueISJ_SK_SK_NS1G_6thread17LinearCombinationISJ_Li1EffLNS1L_9ScaleType4KindE0ELNS_15FloatRoundStyleE2ESJ_EENS1_15EpilogueDefaultEEEEEvvEEEEvNT_6ParamsE --------------------------
	.section	.nv.constant0._ZN7cutlass13device_kernelINS_4gemm6kernel13GemmUniversalIN4cute5tupleIJiiiiEEENS1_10collective13CollectiveMmaINS1_34MainloopSm90TmaGmmaWarpSpecializedILi7ENS5_IJNS4_1CILi1EEESB_SB_EEENS1_35KernelTmaWarpSpecializedCooperativeEEENS5_IJNSA_ILi256EEENSA_ILi128EEENSA_ILi32EEEEEENS_10bfloat16_tENS5_IJlSB_lEEESJ_SK_NS4_8TiledMMAINS4_8MMA_AtomIJNS4_4SM904GMMA28MMA_64x128x16_F32BF16BF16_SSILNSO_5MajorE0ELSQ_0ELNSO_7ScaleInE1ELSR_1EEEEEENS4_6LayoutINS5_IJNSA_ILi2EEESB_SB_EEENS5_IJSB_NSA_ILi0EEESX_EEEEENS5_IJNS4_10UnderscoreES10_S10_EEEEENS4_13SM90_TMA_LOADENS4_14ComposedLayoutINS4_7SwizzleILi2ELi4ELi3EEENS4_18smem_ptr_flag_bitsILi16EEENSU_INS5_IJNSA_ILi8EEESH_EEENS5_IJSH_SB_EEEEEEEvNS4_8identityES13_S1D_vS1E_EENS_8epilogue10collective6detail29Sm90TmaWarpSpecializedAdapterINS1H_15DefaultEpilogueISJ_SK_SK_NS1G_6thread17LinearCombinationISJ_Li1EffLNS1L_9ScaleType4KindE0ELNS_15FloatRoundStyleE2ESJ_EENS1_15EpilogueDefaultEEEEEvvEEEEvNT_6ParamsE,"a",@progbits
	.sectionflags	@""
	.align	4
.nv.constant0._ZN7cutlass13device_kernelINS_4gemm6kernel13GemmUniversalIN4cute5tupleIJiiiiEEENS1_10collective13CollectiveMmaINS1_34MainloopSm90TmaGmmaWarpSpecializedILi7ENS5_IJNS4_1CILi1EEESB_SB_EEENS1_35KernelTmaWarpSpecializedCooperativeEEENS5_IJNSA_ILi256EEENSA_ILi128EEENSA_ILi32EEEEEENS_10bfloat16_tENS5_IJlSB_lEEESJ_SK_NS4_8TiledMMAINS4_8MMA_AtomIJNS4_4SM904GMMA28MMA_64x128x16_F32BF16BF16_SSILNSO_5MajorE0ELSQ_0ELNSO_7ScaleInE1ELSR_1EEEEEENS4_6LayoutINS5_IJNSA_ILi2EEESB_SB_EEENS5_IJSB_NSA_ILi0EEESX_EEEEENS5_IJNS4_10UnderscoreES10_S10_EEEEENS4_13SM90_TMA_LOADENS4_14ComposedLayoutINS4_7SwizzleILi2ELi4ELi3EEENS4_18smem_ptr_flag_bitsILi16EEENSU_INS5_IJNSA_ILi8EEESH_EEENS5_IJSH_SB_EEEEEEEvNS4_8identityES13_S1D_vS1E_EENS_8epilogue10collective6detail29Sm90TmaWarpSpecializedAdapterINS1H_15DefaultEpilogueISJ_SK_SK_NS1G_6thread17LinearCombinationISJ_Li1EffLNS1L_9ScaleType4KindE0ELNS_15FloatRoundStyleE2ESJ_EENS1_15EpilogueDefaultEEEEEvvEEEEvNT_6ParamsE:
	.zero		1664


//--------------------- SYMBOLS --------------------------

	.type		.nv.reservedSmem.offset0,@object
	.size		.nv.reservedSmem.offset0,0x4
	.type		__assertfail,@function
